//
// Generated by NVIDIA NVVM Compiler
//
// Compiler Build ID: CL-36424714
// Cuda compilation tools, release 13.0, V13.0.88
// Based on NVVM 20.0.0
//

.version 9.0
.target sm_100
.address_size 64

	// .globl	_Z23lora_compression_kernelPKfS0_PfS1_S0_S0_S0_S0_iiif
// _ZZ31quantization_compression_kernelPKfS0_PfS1_S1_iiiE7s_k_min has been demoted
// _ZZ31quantization_compression_kernelPKfS0_PfS1_S1_iiiE7s_k_max has been demoted
// _ZZ31quantization_compression_kernelPKfS0_PfS1_S1_iiiE7s_v_min has been demoted
// _ZZ31quantization_compression_kernelPKfS0_PfS1_S1_iiiE7s_v_max has been demoted
// _ZZ37compression_quality_assessment_kernelPKfS0_S0_S0_PfS1_iiE11s_key_error has been demoted
// _ZZ37compression_quality_assessment_kernelPKfS0_S0_S0_PfS1_iiE13s_value_error has been demoted
// _ZZ37compression_quality_assessment_kernelPKfS0_S0_S0_PfS1_iiE10s_key_norm has been demoted
// _ZZ37compression_quality_assessment_kernelPKfS0_S0_S0_PfS1_iiE12s_value_norm has been demoted

.visible .entry _Z23lora_compression_kernelPKfS0_PfS1_S0_S0_S0_S0_iiif(
	.param .u64 .ptr .align 1 _Z23lora_compression_kernelPKfS0_PfS1_S0_S0_S0_S0_iiif_param_0,
	.param .u64 .ptr .align 1 _Z23lora_compression_kernelPKfS0_PfS1_S0_S0_S0_S0_iiif_param_1,
	.param .u64 .ptr .align 1 _Z23lora_compression_kernelPKfS0_PfS1_S0_S0_S0_S0_iiif_param_2,
	.param .u64 .ptr .align 1 _Z23lora_compression_kernelPKfS0_PfS1_S0_S0_S0_S0_iiif_param_3,
	.param .u64 .ptr .align 1 _Z23lora_compression_kernelPKfS0_PfS1_S0_S0_S0_S0_iiif_param_4,
	.param .u64 .ptr .align 1 _Z23lora_compression_kernelPKfS0_PfS1_S0_S0_S0_S0_iiif_param_5,
	.param .u64 .ptr .align 1 _Z23lora_compression_kernelPKfS0_PfS1_S0_S0_S0_S0_iiif_param_6,
	.param .u64 .ptr .align 1 _Z23lora_compression_kernelPKfS0_PfS1_S0_S0_S0_S0_iiif_param_7,
	.param .u32 _Z23lora_compression_kernelPKfS0_PfS1_S0_S0_S0_S0_iiif_param_8,
	.param .u32 _Z23lora_compression_kernelPKfS0_PfS1_S0_S0_S0_S0_iiif_param_9,
	.param .u32 _Z23lora_compression_kernelPKfS0_PfS1_S0_S0_S0_S0_iiif_param_10,
	.param .f32 _Z23lora_compression_kernelPKfS0_PfS1_S0_S0_S0_S0_iiif_param_11
)
{
	.reg .pred 	%p<31>;
	.reg .b32 	%r<152>;
	.reg .b32 	%f<233>;
	.reg .b64 	%rd<162>;

	ld.param.u64 	%rd10, [_Z23lora_compression_kernelPKfS0_PfS1_S0_S0_S0_S0_iiif_param_0];
	ld.param.u64 	%rd11, [_Z23lora_compression_kernelPKfS0_PfS1_S0_S0_S0_S0_iiif_param_1];
	ld.param.u64 	%rd12, [_Z23lora_compression_kernelPKfS0_PfS1_S0_S0_S0_S0_iiif_param_4];
	ld.param.u64 	%rd9, [_Z23lora_compression_kernelPKfS0_PfS1_S0_S0_S0_S0_iiif_param_5];
	ld.param.u64 	%rd13, [_Z23lora_compression_kernelPKfS0_PfS1_S0_S0_S0_S0_iiif_param_6];
	ld.param.u64 	%rd14, [_Z23lora_compression_kernelPKfS0_PfS1_S0_S0_S0_S0_iiif_param_7];
	ld.param.u32 	%r77, [_Z23lora_compression_kernelPKfS0_PfS1_S0_S0_S0_S0_iiif_param_8];
	ld.param.u32 	%r75, [_Z23lora_compression_kernelPKfS0_PfS1_S0_S0_S0_S0_iiif_param_9];
	ld.param.u32 	%r76, [_Z23lora_compression_kernelPKfS0_PfS1_S0_S0_S0_S0_iiif_param_10];
	ld.param.f32 	%f45, [_Z23lora_compression_kernelPKfS0_PfS1_S0_S0_S0_S0_iiif_param_11];
	cvta.to.global.u64 	%rd1, %rd12;
	cvta.to.global.u64 	%rd2, %rd13;
	cvta.to.global.u64 	%rd3, %rd14;
	cvta.to.global.u64 	%rd4, %rd11;
	cvta.to.global.u64 	%rd5, %rd10;
	mov.u32 	%r1, %ctaid.x;
	mov.u32 	%r2, %tid.x;
	setp.ge.s32 	%p1, %r1, %r77;
	setp.ge.s32 	%p2, %r2, %r75;
	or.pred  	%p3, %p1, %p2;
	@%p3 bra 	$L__BB0_43;
	mul.lo.s32 	%r3, %r75, %r1;
	add.s32 	%r4, %r3, %r2;
	mul.wide.u32 	%rd15, %r4, 4;
	add.s64 	%rd16, %rd5, %rd15;
	ld.global.nc.f32 	%f1, [%rd16];
	setp.lt.s32 	%p4, %r76, 1;
	mov.f32 	%f214, 0f00000000;
	@%p4 bra 	$L__BB0_15;
	add.s32 	%r5, %r75, -1;
	and.b32  	%r6, %r75, 7;
	and.b32  	%r7, %r75, 3;
	and.b32  	%r8, %r75, 2147483640;
	and.b32  	%r9, %r75, 1;
	cvta.to.global.u64 	%rd6, %rd9;
	mov.f32 	%f214, 0f00000000;
	mov.b32 	%r127, 0;
	cvt.u64.u32 	%rd54, %r3;
$L__BB0_3:
	setp.lt.u32 	%p5, %r5, 7;
	mov.f32 	%f213, 0f00000000;
	mov.b32 	%r130, 0;
	@%p5 bra 	$L__BB0_6;
	mov.f32 	%f213, 0f00000000;
	mov.b32 	%r128, 0;
$L__BB0_5:
	.pragma "nounroll";
	add.s32 	%r81, %r128, %r3;
	mul.wide.u32 	%rd17, %r81, 4;
	add.s64 	%rd18, %rd5, %rd17;
	ld.global.nc.f32 	%f51, [%rd18];
	mad.lo.s32 	%r82, %r128, %r76, %r127;
	mul.wide.u32 	%rd19, %r82, 4;
	add.s64 	%rd20, %rd1, %rd19;
	ld.global.nc.f32 	%f52, [%rd20];
	fma.rn.f32 	%f53, %f51, %f52, %f213;
	ld.global.nc.f32 	%f54, [%rd18+4];
	add.s32 	%r83, %r82, %r76;
	mul.wide.u32 	%rd21, %r83, 4;
	add.s64 	%rd22, %rd1, %rd21;
	ld.global.nc.f32 	%f55, [%rd22];
	fma.rn.f32 	%f56, %f54, %f55, %f53;
	ld.global.nc.f32 	%f57, [%rd18+8];
	add.s32 	%r84, %r83, %r76;
	mul.wide.u32 	%rd23, %r84, 4;
	add.s64 	%rd24, %rd1, %rd23;
	ld.global.nc.f32 	%f58, [%rd24];
	fma.rn.f32 	%f59, %f57, %f58, %f56;
	ld.global.nc.f32 	%f60, [%rd18+12];
	add.s32 	%r85, %r84, %r76;
	mul.wide.u32 	%rd25, %r85, 4;
	add.s64 	%rd26, %rd1, %rd25;
	ld.global.nc.f32 	%f61, [%rd26];
	fma.rn.f32 	%f62, %f60, %f61, %f59;
	ld.global.nc.f32 	%f63, [%rd18+16];
	add.s32 	%r86, %r85, %r76;
	mul.wide.u32 	%rd27, %r86, 4;
	add.s64 	%rd28, %rd1, %rd27;
	ld.global.nc.f32 	%f64, [%rd28];
	fma.rn.f32 	%f65, %f63, %f64, %f62;
	ld.global.nc.f32 	%f66, [%rd18+20];
	add.s32 	%r87, %r86, %r76;
	mul.wide.u32 	%rd29, %r87, 4;
	add.s64 	%rd30, %rd1, %rd29;
	ld.global.nc.f32 	%f67, [%rd30];
	fma.rn.f32 	%f68, %f66, %f67, %f65;
	ld.global.nc.f32 	%f69, [%rd18+24];
	add.s32 	%r88, %r87, %r76;
	mul.wide.u32 	%rd31, %r88, 4;
	add.s64 	%rd32, %rd1, %rd31;
	ld.global.nc.f32 	%f70, [%rd32];
	fma.rn.f32 	%f71, %f69, %f70, %f68;
	ld.global.nc.f32 	%f72, [%rd18+28];
	add.s32 	%r89, %r88, %r76;
	mul.wide.u32 	%rd33, %r89, 4;
	add.s64 	%rd34, %rd1, %rd33;
	ld.global.nc.f32 	%f73, [%rd34];
	fma.rn.f32 	%f213, %f72, %f73, %f71;
	add.s32 	%r128, %r128, 8;
	setp.ne.s32 	%p6, %r128, %r8;
	mov.u32 	%r130, %r8;
	@%p6 bra 	$L__BB0_5;
$L__BB0_6:
	setp.eq.s32 	%p7, %r6, 0;
	@%p7 bra 	$L__BB0_14;
	add.s32 	%r90, %r6, -1;
	setp.lt.u32 	%p8, %r90, 3;
	@%p8 bra 	$L__BB0_9;
	add.s32 	%r91, %r130, %r3;
	mul.wide.u32 	%rd35, %r91, 4;
	add.s64 	%rd36, %rd5, %rd35;
	ld.global.nc.f32 	%f75, [%rd36];
	mad.lo.s32 	%r92, %r130, %r76, %r127;
	mul.wide.u32 	%rd37, %r92, 4;
	add.s64 	%rd38, %rd1, %rd37;
	ld.global.nc.f32 	%f76, [%rd38];
	fma.rn.f32 	%f77, %f75, %f76, %f213;
	cvt.u64.u32 	%rd40, %r130;
	add.s64 	%rd41, %rd40, %rd54;
	shl.b64 	%rd42, %rd41, 2;
	add.s64 	%rd43, %rd5, %rd42;
	ld.global.nc.f32 	%f78, [%rd43+4];
	add.s32 	%r93, %r92, %r76;
	mul.wide.u32 	%rd44, %r93, 4;
	add.s64 	%rd45, %rd1, %rd44;
	ld.global.nc.f32 	%f79, [%rd45];
	fma.rn.f32 	%f80, %f78, %f79, %f77;
	ld.global.nc.f32 	%f81, [%rd43+8];
	add.s32 	%r94, %r93, %r76;
	mul.wide.u32 	%rd46, %r94, 4;
	add.s64 	%rd47, %rd1, %rd46;
	ld.global.nc.f32 	%f82, [%rd47];
	fma.rn.f32 	%f83, %f81, %f82, %f80;
	ld.global.nc.f32 	%f84, [%rd43+12];
	add.s32 	%r95, %r94, %r76;
	mul.wide.u32 	%rd48, %r95, 4;
	add.s64 	%rd49, %rd1, %rd48;
	ld.global.nc.f32 	%f85, [%rd49];
	fma.rn.f32 	%f213, %f84, %f85, %f83;
	add.s32 	%r130, %r130, 4;
$L__BB0_9:
	setp.eq.s32 	%p9, %r7, 0;
	@%p9 bra 	$L__BB0_14;
	setp.eq.s32 	%p10, %r7, 1;
	@%p10 bra 	$L__BB0_12;
	add.s32 	%r96, %r130, %r3;
	mul.wide.u32 	%rd50, %r96, 4;
	add.s64 	%rd51, %rd5, %rd50;
	ld.global.nc.f32 	%f87, [%rd51];
	mad.lo.s32 	%r97, %r130, %r76, %r127;
	mul.wide.u32 	%rd52, %r97, 4;
	add.s64 	%rd53, %rd1, %rd52;
	ld.global.nc.f32 	%f88, [%rd53];
	fma.rn.f32 	%f89, %f87, %f88, %f213;
	cvt.u64.u32 	%rd55, %r130;
	add.s64 	%rd56, %rd55, %rd54;
	shl.b64 	%rd57, %rd56, 2;
	add.s64 	%rd58, %rd5, %rd57;
	ld.global.nc.f32 	%f90, [%rd58+4];
	add.s32 	%r98, %r97, %r76;
	mul.wide.u32 	%rd59, %r98, 4;
	add.s64 	%rd60, %rd1, %rd59;
	ld.global.nc.f32 	%f91, [%rd60];
	fma.rn.f32 	%f213, %f90, %f91, %f89;
	add.s32 	%r130, %r130, 2;
$L__BB0_12:
	setp.eq.s32 	%p11, %r9, 0;
	@%p11 bra 	$L__BB0_14;
	add.s32 	%r99, %r130, %r3;
	mul.wide.u32 	%rd61, %r99, 4;
	add.s64 	%rd62, %rd5, %rd61;
	ld.global.nc.f32 	%f92, [%rd62];
	mad.lo.s32 	%r100, %r130, %r76, %r127;
	mul.wide.u32 	%rd63, %r100, 4;
	add.s64 	%rd64, %rd1, %rd63;
	ld.global.nc.f32 	%f93, [%rd64];
	fma.rn.f32 	%f213, %f92, %f93, %f213;
$L__BB0_14:
	mad.lo.s32 	%r101, %r127, %r75, %r2;
	mul.wide.u32 	%rd65, %r101, 4;
	add.s64 	%rd66, %rd6, %rd65;
	ld.global.nc.f32 	%f94, [%rd66];
	fma.rn.f32 	%f214, %f213, %f94, %f214;
	add.s32 	%r127, %r127, 1;
	setp.ne.s32 	%p12, %r127, %r76;
	@%p12 bra 	$L__BB0_3;
$L__BB0_15:
	ld.param.u64 	%rd160, [_Z23lora_compression_kernelPKfS0_PfS1_S0_S0_S0_S0_iiif_param_2];
	setp.lt.s32 	%p13, %r76, 1;
	fma.rn.f32 	%f96, %f45, %f214, %f1;
	cvta.to.global.u64 	%rd67, %rd160;
	add.s64 	%rd69, %rd67, %rd15;
	st.global.f32 	[%rd69], %f96;
	add.s64 	%rd70, %rd4, %rd15;
	ld.global.nc.f32 	%f17, [%rd70];
	mov.f32 	%f232, 0f00000000;
	@%p13 bra 	$L__BB0_42;
	setp.lt.s32 	%p14, %r75, 1;
	@%p14 bra 	$L__BB0_30;
	and.b32  	%r19, %r75, 7;
	and.b32  	%r20, %r75, 2147483640;
	and.b32  	%r21, %r75, 1;
	neg.s32 	%r22, %r20;
	shl.b32 	%r23, %r76, 3;
	shl.b32 	%r24, %r76, 1;
	mul.lo.s32 	%r25, %r76, 3;
	mov.f32 	%f232, 0f00000000;
	mov.b32 	%r132, 0;
	cvt.u64.u32 	%rd144, %r3;
$L__BB0_18:
	add.s32 	%r112, %r75, -1;
	setp.lt.u32 	%p23, %r112, 7;
	mov.f32 	%f223, 0f00000000;
	mov.b32 	%r144, 0;
	@%p23 bra 	$L__BB0_21;
	add.s32 	%r141, %r76, %r132;
	add.s32 	%r140, %r24, %r132;
	add.s32 	%r139, %r25, %r132;
	shl.b32 	%r113, %r76, 2;
	add.s32 	%r138, %r113, %r132;
	mad.lo.s32 	%r137, %r76, 5, %r132;
	mad.lo.s32 	%r136, %r76, 6, %r132;
	mad.lo.s32 	%r135, %r76, 7, %r132;
	mov.f32 	%f223, 0f00000000;
	mov.u32 	%r133, %r3;
	mov.u32 	%r134, %r132;
	mov.u32 	%r142, %r22;
$L__BB0_20:
	.pragma "nounroll";
	mul.wide.u32 	%rd107, %r133, 4;
	add.s64 	%rd108, %rd4, %rd107;
	ld.global.nc.f32 	%f160, [%rd108];
	mul.wide.u32 	%rd109, %r134, 4;
	add.s64 	%rd110, %rd2, %rd109;
	ld.global.nc.f32 	%f161, [%rd110];
	fma.rn.f32 	%f162, %f160, %f161, %f223;
	ld.global.nc.f32 	%f163, [%rd108+4];
	mul.wide.u32 	%rd111, %r141, 4;
	add.s64 	%rd112, %rd2, %rd111;
	ld.global.nc.f32 	%f164, [%rd112];
	fma.rn.f32 	%f165, %f163, %f164, %f162;
	ld.global.nc.f32 	%f166, [%rd108+8];
	mul.wide.u32 	%rd113, %r140, 4;
	add.s64 	%rd114, %rd2, %rd113;
	ld.global.nc.f32 	%f167, [%rd114];
	fma.rn.f32 	%f168, %f166, %f167, %f165;
	ld.global.nc.f32 	%f169, [%rd108+12];
	mul.wide.u32 	%rd115, %r139, 4;
	add.s64 	%rd116, %rd2, %rd115;
	ld.global.nc.f32 	%f170, [%rd116];
	fma.rn.f32 	%f171, %f169, %f170, %f168;
	ld.global.nc.f32 	%f172, [%rd108+16];
	mul.wide.u32 	%rd117, %r138, 4;
	add.s64 	%rd118, %rd2, %rd117;
	ld.global.nc.f32 	%f173, [%rd118];
	fma.rn.f32 	%f174, %f172, %f173, %f171;
	ld.global.nc.f32 	%f175, [%rd108+20];
	mul.wide.u32 	%rd119, %r137, 4;
	add.s64 	%rd120, %rd2, %rd119;
	ld.global.nc.f32 	%f176, [%rd120];
	fma.rn.f32 	%f177, %f175, %f176, %f174;
	ld.global.nc.f32 	%f178, [%rd108+24];
	mul.wide.u32 	%rd121, %r136, 4;
	add.s64 	%rd122, %rd2, %rd121;
	ld.global.nc.f32 	%f179, [%rd122];
	fma.rn.f32 	%f180, %f178, %f179, %f177;
	ld.global.nc.f32 	%f181, [%rd108+28];
	mul.wide.u32 	%rd123, %r135, 4;
	add.s64 	%rd124, %rd2, %rd123;
	ld.global.nc.f32 	%f182, [%rd124];
	fma.rn.f32 	%f223, %f181, %f182, %f180;
	add.s32 	%r142, %r142, 8;
	add.s32 	%r141, %r141, %r23;
	add.s32 	%r140, %r140, %r23;
	add.s32 	%r139, %r139, %r23;
	add.s32 	%r138, %r138, %r23;
	add.s32 	%r137, %r137, %r23;
	add.s32 	%r136, %r136, %r23;
	add.s32 	%r135, %r135, %r23;
	add.s32 	%r134, %r134, %r23;
	add.s32 	%r133, %r133, 8;
	setp.ne.s32 	%p24, %r142, 0;
	mov.u32 	%r144, %r20;
	@%p24 bra 	$L__BB0_20;
$L__BB0_21:
	setp.eq.s32 	%p25, %r19, 0;
	@%p25 bra 	$L__BB0_29;
	add.s32 	%r114, %r19, -1;
	setp.lt.u32 	%p26, %r114, 3;
	@%p26 bra 	$L__BB0_24;
	add.s32 	%r115, %r144, %r3;
	mul.wide.u32 	%rd125, %r115, 4;
	add.s64 	%rd126, %rd4, %rd125;
	ld.global.nc.f32 	%f184, [%rd126];
	mad.lo.s32 	%r116, %r144, %r76, %r132;
	mul.wide.u32 	%rd127, %r116, 4;
	add.s64 	%rd128, %rd2, %rd127;
	ld.global.nc.f32 	%f185, [%rd128];
	fma.rn.f32 	%f186, %f184, %f185, %f223;
	cvt.u64.u32 	%rd130, %r144;
	add.s64 	%rd131, %rd130, %rd144;
	shl.b64 	%rd132, %rd131, 2;
	add.s64 	%rd133, %rd4, %rd132;
	ld.global.nc.f32 	%f187, [%rd133+4];
	add.s32 	%r117, %r116, %r76;
	mul.wide.u32 	%rd134, %r117, 4;
	add.s64 	%rd135, %rd2, %rd134;
	ld.global.nc.f32 	%f188, [%rd135];
	fma.rn.f32 	%f189, %f187, %f188, %f186;
	ld.global.nc.f32 	%f190, [%rd133+8];
	add.s32 	%r118, %r117, %r76;
	mul.wide.u32 	%rd136, %r118, 4;
	add.s64 	%rd137, %rd2, %rd136;
	ld.global.nc.f32 	%f191, [%rd137];
	fma.rn.f32 	%f192, %f190, %f191, %f189;
	ld.global.nc.f32 	%f193, [%rd133+12];
	add.s32 	%r119, %r118, %r76;
	mul.wide.u32 	%rd138, %r119, 4;
	add.s64 	%rd139, %rd2, %rd138;
	ld.global.nc.f32 	%f194, [%rd139];
	fma.rn.f32 	%f223, %f193, %f194, %f192;
	add.s32 	%r144, %r144, 4;
$L__BB0_24:
	and.b32  	%r120, %r75, 3;
	setp.eq.s32 	%p27, %r120, 0;
	@%p27 bra 	$L__BB0_29;
	setp.eq.s32 	%p28, %r120, 1;
	@%p28 bra 	$L__BB0_27;
	add.s32 	%r121, %r144, %r3;
	mul.wide.u32 	%rd140, %r121, 4;
	add.s64 	%rd141, %rd4, %rd140;
	ld.global.nc.f32 	%f196, [%rd141];
	mad.lo.s32 	%r122, %r144, %r76, %r132;
	mul.wide.u32 	%rd142, %r122, 4;
	add.s64 	%rd143, %rd2, %rd142;
	ld.global.nc.f32 	%f197, [%rd143];
	fma.rn.f32 	%f198, %f196, %f197, %f223;
	cvt.u64.u32 	%rd145, %r144;
	add.s64 	%rd146, %rd145, %rd144;
	shl.b64 	%rd147, %rd146, 2;
	add.s64 	%rd148, %rd4, %rd147;
	ld.global.nc.f32 	%f199, [%rd148+4];
	add.s32 	%r123, %r122, %r76;
	mul.wide.u32 	%rd149, %r123, 4;
	add.s64 	%rd150, %rd2, %rd149;
	ld.global.nc.f32 	%f200, [%rd150];
	fma.rn.f32 	%f223, %f199, %f200, %f198;
	add.s32 	%r144, %r144, 2;
$L__BB0_27:
	setp.eq.s32 	%p29, %r21, 0;
	@%p29 bra 	$L__BB0_29;
	add.s32 	%r124, %r144, %r3;
	mul.wide.u32 	%rd151, %r124, 4;
	add.s64 	%rd152, %rd4, %rd151;
	ld.global.nc.f32 	%f201, [%rd152];
	mad.lo.s32 	%r125, %r144, %r76, %r132;
	mul.wide.u32 	%rd153, %r125, 4;
	add.s64 	%rd154, %rd2, %rd153;
	ld.global.nc.f32 	%f202, [%rd154];
	fma.rn.f32 	%f223, %f201, %f202, %f223;
$L__BB0_29:
	mad.lo.s32 	%r126, %r132, %r75, %r2;
	mul.wide.u32 	%rd155, %r126, 4;
	add.s64 	%rd156, %rd3, %rd155;
	ld.global.nc.f32 	%f203, [%rd156];
	fma.rn.f32 	%f232, %f223, %f203, %f232;
	add.s32 	%r132, %r132, 1;
	setp.eq.s32 	%p30, %r132, %r76;
	@%p30 bra 	$L__BB0_42;
	bra.uni 	$L__BB0_18;
$L__BB0_30:
	add.s32 	%r103, %r76, -1;
	and.b32  	%r60, %r76, 15;
	setp.lt.u32 	%p15, %r103, 15;
	mov.f32 	%f232, 0f00000000;
	mov.b32 	%r148, 0;
	@%p15 bra 	$L__BB0_33;
	and.b32  	%r148, %r76, 2147483632;
	mov.f32 	%f232, 0f00000000;
	mov.b32 	%r146, 0;
	mul.wide.s32 	%rd73, %r75, 4;
$L__BB0_32:
	.pragma "nounroll";
	mad.lo.s32 	%r105, %r146, %r75, %r2;
	mul.wide.s32 	%rd71, %r105, 4;
	add.s64 	%rd72, %rd3, %rd71;
	ld.global.nc.f32 	%f100, [%rd72];
	fma.rn.f32 	%f101, %f100, 0f00000000, %f232;
	add.s64 	%rd74, %rd72, %rd73;
	ld.global.nc.f32 	%f102, [%rd74];
	fma.rn.f32 	%f103, %f102, 0f00000000, %f101;
	add.s64 	%rd75, %rd74, %rd73;
	ld.global.nc.f32 	%f104, [%rd75];
	fma.rn.f32 	%f105, %f104, 0f00000000, %f103;
	add.s64 	%rd76, %rd75, %rd73;
	ld.global.nc.f32 	%f106, [%rd76];
	fma.rn.f32 	%f107, %f106, 0f00000000, %f105;
	add.s64 	%rd77, %rd76, %rd73;
	ld.global.nc.f32 	%f108, [%rd77];
	fma.rn.f32 	%f109, %f108, 0f00000000, %f107;
	add.s64 	%rd78, %rd77, %rd73;
	ld.global.nc.f32 	%f110, [%rd78];
	fma.rn.f32 	%f111, %f110, 0f00000000, %f109;
	add.s64 	%rd79, %rd78, %rd73;
	ld.global.nc.f32 	%f112, [%rd79];
	fma.rn.f32 	%f113, %f112, 0f00000000, %f111;
	add.s64 	%rd80, %rd79, %rd73;
	ld.global.nc.f32 	%f114, [%rd80];
	fma.rn.f32 	%f115, %f114, 0f00000000, %f113;
	add.s64 	%rd81, %rd80, %rd73;
	ld.global.nc.f32 	%f116, [%rd81];
	fma.rn.f32 	%f117, %f116, 0f00000000, %f115;
	add.s64 	%rd82, %rd81, %rd73;
	ld.global.nc.f32 	%f118, [%rd82];
	fma.rn.f32 	%f119, %f118, 0f00000000, %f117;
	add.s64 	%rd83, %rd82, %rd73;
	ld.global.nc.f32 	%f120, [%rd83];
	fma.rn.f32 	%f121, %f120, 0f00000000, %f119;
	add.s64 	%rd84, %rd83, %rd73;
	ld.global.nc.f32 	%f122, [%rd84];
	fma.rn.f32 	%f123, %f122, 0f00000000, %f121;
	add.s64 	%rd85, %rd84, %rd73;
	ld.global.nc.f32 	%f124, [%rd85];
	fma.rn.f32 	%f125, %f124, 0f00000000, %f123;
	add.s64 	%rd86, %rd85, %rd73;
	ld.global.nc.f32 	%f126, [%rd86];
	fma.rn.f32 	%f127, %f126, 0f00000000, %f125;
	add.s64 	%rd87, %rd86, %rd73;
	ld.global.nc.f32 	%f128, [%rd87];
	fma.rn.f32 	%f129, %f128, 0f00000000, %f127;
	add.s64 	%rd88, %rd87, %rd73;
	ld.global.nc.f32 	%f130, [%rd88];
	fma.rn.f32 	%f232, %f130, 0f00000000, %f129;
	add.s32 	%r146, %r146, 16;
	setp.ne.s32 	%p16, %r146, %r148;
	@%p16 bra 	$L__BB0_32;
$L__BB0_33:
	setp.eq.s32 	%p17, %r60, 0;
	@%p17 bra 	$L__BB0_42;
	and.b32  	%r65, %r76, 7;
	setp.lt.u32 	%p18, %r60, 8;
	@%p18 bra 	$L__BB0_36;
	mad.lo.s32 	%r106, %r148, %r75, %r2;
	mul.wide.s32 	%rd89, %r106, 4;
	add.s64 	%rd90, %rd3, %rd89;
	ld.global.nc.f32 	%f132, [%rd90];
	fma.rn.f32 	%f133, %f132, 0f00000000, %f232;
	mul.wide.s32 	%rd91, %r75, 4;
	add.s64 	%rd92, %rd90, %rd91;
	ld.global.nc.f32 	%f134, [%rd92];
	fma.rn.f32 	%f135, %f134, 0f00000000, %f133;
	add.s64 	%rd93, %rd92, %rd91;
	ld.global.nc.f32 	%f136, [%rd93];
	fma.rn.f32 	%f137, %f136, 0f00000000, %f135;
	add.s64 	%rd94, %rd93, %rd91;
	ld.global.nc.f32 	%f138, [%rd94];
	fma.rn.f32 	%f139, %f138, 0f00000000, %f137;
	add.s64 	%rd95, %rd94, %rd91;
	ld.global.nc.f32 	%f140, [%rd95];
	fma.rn.f32 	%f141, %f140, 0f00000000, %f139;
	add.s64 	%rd96, %rd95, %rd91;
	ld.global.nc.f32 	%f142, [%rd96];
	fma.rn.f32 	%f143, %f142, 0f00000000, %f141;
	add.s64 	%rd97, %rd96, %rd91;
	ld.global.nc.f32 	%f144, [%rd97];
	fma.rn.f32 	%f145, %f144, 0f00000000, %f143;
	add.s64 	%rd98, %rd97, %rd91;
	ld.global.nc.f32 	%f146, [%rd98];
	fma.rn.f32 	%f232, %f146, 0f00000000, %f145;
	add.s32 	%r148, %r148, 8;
$L__BB0_36:
	setp.eq.s32 	%p19, %r65, 0;
	@%p19 bra 	$L__BB0_42;
	and.b32  	%r68, %r76, 3;
	setp.lt.u32 	%p20, %r65, 4;
	@%p20 bra 	$L__BB0_39;
	mad.lo.s32 	%r107, %r148, %r75, %r2;
	mul.wide.s32 	%rd99, %r107, 4;
	add.s64 	%rd100, %rd3, %rd99;
	ld.global.nc.f32 	%f148, [%rd100];
	fma.rn.f32 	%f149, %f148, 0f00000000, %f232;
	mul.wide.s32 	%rd101, %r75, 4;
	add.s64 	%rd102, %rd100, %rd101;
	ld.global.nc.f32 	%f150, [%rd102];
	fma.rn.f32 	%f151, %f150, 0f00000000, %f149;
	add.s64 	%rd103, %rd102, %rd101;
	ld.global.nc.f32 	%f152, [%rd103];
	fma.rn.f32 	%f153, %f152, 0f00000000, %f151;
	add.s64 	%rd104, %rd103, %rd101;
	ld.global.nc.f32 	%f154, [%rd104];
	fma.rn.f32 	%f232, %f154, 0f00000000, %f153;
	add.s32 	%r148, %r148, 4;
$L__BB0_39:
	setp.eq.s32 	%p21, %r68, 0;
	@%p21 bra 	$L__BB0_42;
	mov.b32 	%r151, 0;
$L__BB0_41:
	.pragma "nounroll";
	mad.lo.s32 	%r109, %r148, %r75, %r2;
	mul.wide.s32 	%rd105, %r109, 4;
	add.s64 	%rd106, %rd3, %rd105;
	ld.global.nc.f32 	%f155, [%rd106];
	fma.rn.f32 	%f232, %f155, 0f00000000, %f232;
	add.s32 	%r148, %r148, 1;
	add.s32 	%r151, %r151, 1;
	setp.ne.s32 	%p22, %r151, %r68;
	@%p22 bra 	$L__BB0_41;
$L__BB0_42:
	ld.param.u64 	%rd161, [_Z23lora_compression_kernelPKfS0_PfS1_S0_S0_S0_S0_iiif_param_3];
	fma.rn.f32 	%f204, %f45, %f232, %f17;
	cvta.to.global.u64 	%rd157, %rd161;
	mul.wide.u32 	%rd158, %r4, 4;
	add.s64 	%rd159, %rd157, %rd158;
	st.global.f32 	[%rd159], %f204;
$L__BB0_43:
	ret;

}
	// .globl	_Z31quantization_compression_kernelPKfS0_PfS1_S1_iii
.visible .entry _Z31quantization_compression_kernelPKfS0_PfS1_S1_iii(
	.param .u64 .ptr .align 1 _Z31quantization_compression_kernelPKfS0_PfS1_S1_iii_param_0,
	.param .u64 .ptr .align 1 _Z31quantization_compression_kernelPKfS0_PfS1_S1_iii_param_1,
	.param .u64 .ptr .align 1 _Z31quantization_compression_kernelPKfS0_PfS1_S1_iii_param_2,
	.param .u64 .ptr .align 1 _Z31quantization_compression_kernelPKfS0_PfS1_S1_iii_param_3,
	.param .u64 .ptr .align 1 _Z31quantization_compression_kernelPKfS0_PfS1_S1_iii_param_4,
	.param .u32 _Z31quantization_compression_kernelPKfS0_PfS1_S1_iii_param_5,
	.param .u32 _Z31quantization_compression_kernelPKfS0_PfS1_S1_iii_param_6,
	.param .u32 _Z31quantization_compression_kernelPKfS0_PfS1_S1_iii_param_7
)
{
	.reg .pred 	%p<18>;
	.reg .b32 	%r<50>;
	.reg .b32 	%f<309>;
	.reg .b64 	%rd<63>;
	// demoted variable
	.shared .align 4 .f32 _ZZ31quantization_compression_kernelPKfS0_PfS1_S1_iiiE7s_k_min;
	// demoted variable
	.shared .align 4 .f32 _ZZ31quantization_compression_kernelPKfS0_PfS1_S1_iiiE7s_k_max;
	// demoted variable
	.shared .align 4 .f32 _ZZ31quantization_compression_kernelPKfS0_PfS1_S1_iiiE7s_v_min;
	// demoted variable
	.shared .align 4 .f32 _ZZ31quantization_compression_kernelPKfS0_PfS1_S1_iiiE7s_v_max;
	ld.param.u64 	%rd18, [_Z31quantization_compression_kernelPKfS0_PfS1_S1_iii_param_0];
	ld.param.u64 	%rd19, [_Z31quantization_compression_kernelPKfS0_PfS1_S1_iii_param_1];
	ld.param.u64 	%rd20, [_Z31quantization_compression_kernelPKfS0_PfS1_S1_iii_param_2];
	ld.param.u64 	%rd21, [_Z31quantization_compression_kernelPKfS0_PfS1_S1_iii_param_3];
	ld.param.u64 	%rd17, [_Z31quantization_compression_kernelPKfS0_PfS1_S1_iii_param_4];
	ld.param.u32 	%r30, [_Z31quantization_compression_kernelPKfS0_PfS1_S1_iii_param_5];
	ld.param.u32 	%r28, [_Z31quantization_compression_kernelPKfS0_PfS1_S1_iii_param_6];
	ld.param.u32 	%r29, [_Z31quantization_compression_kernelPKfS0_PfS1_S1_iii_param_7];
	cvta.to.global.u64 	%rd1, %rd21;
	cvta.to.global.u64 	%rd2, %rd20;
	cvta.to.global.u64 	%rd3, %rd19;
	cvta.to.global.u64 	%rd4, %rd18;
	mov.u32 	%r1, %ctaid.x;
	mov.u32 	%r48, %tid.x;
	setp.ge.s32 	%p1, %r1, %r30;
	@%p1 bra 	$L__BB1_23;
	setp.ne.s32 	%p2, %r48, 0;
	@%p2 bra 	$L__BB1_17;
	mul.lo.s32 	%r3, %r28, %r1;
	mul.wide.s32 	%rd22, %r3, 4;
	add.s64 	%rd23, %rd4, %rd22;
	ld.global.nc.f32 	%f306, [%rd23];
	st.shared.f32 	[_ZZ31quantization_compression_kernelPKfS0_PfS1_S1_iiiE7s_k_max], %f306;
	st.shared.f32 	[_ZZ31quantization_compression_kernelPKfS0_PfS1_S1_iiiE7s_k_min], %f306;
	add.s64 	%rd24, %rd3, %rd22;
	ld.global.nc.f32 	%f308, [%rd24];
	st.shared.f32 	[_ZZ31quantization_compression_kernelPKfS0_PfS1_S1_iiiE7s_v_max], %f308;
	st.shared.f32 	[_ZZ31quantization_compression_kernelPKfS0_PfS1_S1_iiiE7s_v_min], %f308;
	setp.lt.s32 	%p3, %r28, 2;
	@%p3 bra 	$L__BB1_17;
	add.s32 	%r4, %r28, -1;
	add.s32 	%r32, %r28, -2;
	and.b32  	%r5, %r4, 15;
	setp.lt.u32 	%p4, %r32, 15;
	mov.b32 	%r45, 1;
	mov.f32 	%f307, %f308;
	mov.f32 	%f305, %f306;
	@%p4 bra 	$L__BB1_7;
	and.b32  	%r34, %r4, -16;
	neg.s32 	%r43, %r34;
	add.s32 	%r35, %r3, 1;
	mul.wide.u32 	%rd25, %r35, 4;
	add.s64 	%rd26, %rd25, 32;
	add.s64 	%rd60, %rd3, %rd26;
	add.s64 	%rd59, %rd4, %rd26;
	mov.b32 	%r42, 0;
	mov.f32 	%f307, %f308;
	mov.f32 	%f305, %f306;
$L__BB1_5:
	.pragma "nounroll";
	ld.global.nc.f32 	%f60, [%rd59+-32];
	ld.global.nc.f32 	%f61, [%rd60+-32];
	min.f32 	%f62, %f305, %f60;
	max.f32 	%f63, %f306, %f60;
	min.f32 	%f64, %f307, %f61;
	max.f32 	%f65, %f308, %f61;
	ld.global.nc.f32 	%f66, [%rd59+-28];
	ld.global.nc.f32 	%f67, [%rd60+-28];
	min.f32 	%f68, %f62, %f66;
	max.f32 	%f69, %f63, %f66;
	min.f32 	%f70, %f64, %f67;
	max.f32 	%f71, %f65, %f67;
	ld.global.nc.f32 	%f72, [%rd59+-24];
	ld.global.nc.f32 	%f73, [%rd60+-24];
	min.f32 	%f74, %f68, %f72;
	max.f32 	%f75, %f69, %f72;
	min.f32 	%f76, %f70, %f73;
	max.f32 	%f77, %f71, %f73;
	ld.global.nc.f32 	%f78, [%rd59+-20];
	ld.global.nc.f32 	%f79, [%rd60+-20];
	min.f32 	%f80, %f74, %f78;
	max.f32 	%f81, %f75, %f78;
	min.f32 	%f82, %f76, %f79;
	max.f32 	%f83, %f77, %f79;
	ld.global.nc.f32 	%f84, [%rd59+-16];
	ld.global.nc.f32 	%f85, [%rd60+-16];
	min.f32 	%f86, %f80, %f84;
	max.f32 	%f87, %f81, %f84;
	min.f32 	%f88, %f82, %f85;
	max.f32 	%f89, %f83, %f85;
	ld.global.nc.f32 	%f90, [%rd59+-12];
	ld.global.nc.f32 	%f91, [%rd60+-12];
	min.f32 	%f92, %f86, %f90;
	max.f32 	%f93, %f87, %f90;
	min.f32 	%f94, %f88, %f91;
	max.f32 	%f95, %f89, %f91;
	ld.global.nc.f32 	%f96, [%rd59+-8];
	ld.global.nc.f32 	%f97, [%rd60+-8];
	min.f32 	%f98, %f92, %f96;
	max.f32 	%f99, %f93, %f96;
	min.f32 	%f100, %f94, %f97;
	max.f32 	%f101, %f95, %f97;
	ld.global.nc.f32 	%f102, [%rd59+-4];
	ld.global.nc.f32 	%f103, [%rd60+-4];
	min.f32 	%f104, %f98, %f102;
	max.f32 	%f105, %f99, %f102;
	min.f32 	%f106, %f100, %f103;
	max.f32 	%f107, %f101, %f103;
	ld.global.nc.f32 	%f108, [%rd59];
	ld.global.nc.f32 	%f109, [%rd60];
	min.f32 	%f110, %f104, %f108;
	max.f32 	%f111, %f105, %f108;
	min.f32 	%f112, %f106, %f109;
	max.f32 	%f113, %f107, %f109;
	ld.global.nc.f32 	%f114, [%rd59+4];
	ld.global.nc.f32 	%f115, [%rd60+4];
	min.f32 	%f116, %f110, %f114;
	max.f32 	%f117, %f111, %f114;
	min.f32 	%f118, %f112, %f115;
	max.f32 	%f119, %f113, %f115;
	ld.global.nc.f32 	%f120, [%rd59+8];
	ld.global.nc.f32 	%f121, [%rd60+8];
	min.f32 	%f122, %f116, %f120;
	max.f32 	%f123, %f117, %f120;
	min.f32 	%f124, %f118, %f121;
	max.f32 	%f125, %f119, %f121;
	ld.global.nc.f32 	%f126, [%rd59+12];
	ld.global.nc.f32 	%f127, [%rd60+12];
	min.f32 	%f128, %f122, %f126;
	max.f32 	%f129, %f123, %f126;
	min.f32 	%f130, %f124, %f127;
	max.f32 	%f131, %f125, %f127;
	ld.global.nc.f32 	%f132, [%rd59+16];
	ld.global.nc.f32 	%f133, [%rd60+16];
	min.f32 	%f134, %f128, %f132;
	max.f32 	%f135, %f129, %f132;
	min.f32 	%f136, %f130, %f133;
	max.f32 	%f137, %f131, %f133;
	ld.global.nc.f32 	%f138, [%rd59+20];
	ld.global.nc.f32 	%f139, [%rd60+20];
	min.f32 	%f140, %f134, %f138;
	max.f32 	%f141, %f135, %f138;
	min.f32 	%f142, %f136, %f139;
	max.f32 	%f143, %f137, %f139;
	ld.global.nc.f32 	%f144, [%rd59+24];
	ld.global.nc.f32 	%f145, [%rd60+24];
	min.f32 	%f146, %f140, %f144;
	max.f32 	%f147, %f141, %f144;
	min.f32 	%f148, %f142, %f145;
	max.f32 	%f149, %f143, %f145;
	ld.global.nc.f32 	%f150, [%rd59+28];
	ld.global.nc.f32 	%f151, [%rd60+28];
	min.f32 	%f305, %f146, %f150;
	max.f32 	%f306, %f147, %f150;
	min.f32 	%f307, %f148, %f151;
	max.f32 	%f308, %f149, %f151;
	add.s32 	%r43, %r43, 16;
	add.s32 	%r42, %r42, 16;
	add.s64 	%rd60, %rd60, 64;
	add.s64 	%rd59, %rd59, 64;
	setp.ne.s32 	%p5, %r43, 0;
	@%p5 bra 	$L__BB1_5;
	add.s32 	%r45, %r42, 1;
$L__BB1_7:
	setp.eq.s32 	%p6, %r5, 0;
	@%p6 bra 	$L__BB1_16;
	and.b32  	%r13, %r4, 7;
	setp.lt.u32 	%p7, %r5, 8;
	@%p7 bra 	$L__BB1_10;
	add.s32 	%r36, %r45, %r3;
	mul.wide.u32 	%rd27, %r36, 4;
	add.s64 	%rd28, %rd4, %rd27;
	ld.global.nc.f32 	%f153, [%rd28];
	add.s64 	%rd29, %rd3, %rd27;
	ld.global.nc.f32 	%f154, [%rd29];
	min.f32 	%f155, %f305, %f153;
	max.f32 	%f156, %f306, %f153;
	min.f32 	%f157, %f307, %f154;
	max.f32 	%f158, %f308, %f154;
	cvt.u64.u32 	%rd30, %r3;
	cvt.u64.u32 	%rd31, %r45;
	add.s64 	%rd32, %rd31, %rd30;
	shl.b64 	%rd33, %rd32, 2;
	add.s64 	%rd34, %rd4, %rd33;
	ld.global.nc.f32 	%f159, [%rd34+4];
	add.s64 	%rd35, %rd3, %rd33;
	ld.global.nc.f32 	%f160, [%rd35+4];
	min.f32 	%f161, %f155, %f159;
	max.f32 	%f162, %f156, %f159;
	min.f32 	%f163, %f157, %f160;
	max.f32 	%f164, %f158, %f160;
	ld.global.nc.f32 	%f165, [%rd34+8];
	ld.global.nc.f32 	%f166, [%rd35+8];
	min.f32 	%f167, %f161, %f165;
	max.f32 	%f168, %f162, %f165;
	min.f32 	%f169, %f163, %f166;
	max.f32 	%f170, %f164, %f166;
	ld.global.nc.f32 	%f171, [%rd34+12];
	ld.global.nc.f32 	%f172, [%rd35+12];
	min.f32 	%f173, %f167, %f171;
	max.f32 	%f174, %f168, %f171;
	min.f32 	%f175, %f169, %f172;
	max.f32 	%f176, %f170, %f172;
	ld.global.nc.f32 	%f177, [%rd34+16];
	ld.global.nc.f32 	%f178, [%rd35+16];
	min.f32 	%f179, %f173, %f177;
	max.f32 	%f180, %f174, %f177;
	min.f32 	%f181, %f175, %f178;
	max.f32 	%f182, %f176, %f178;
	ld.global.nc.f32 	%f183, [%rd34+20];
	ld.global.nc.f32 	%f184, [%rd35+20];
	min.f32 	%f185, %f179, %f183;
	max.f32 	%f186, %f180, %f183;
	min.f32 	%f187, %f181, %f184;
	max.f32 	%f188, %f182, %f184;
	ld.global.nc.f32 	%f189, [%rd34+24];
	ld.global.nc.f32 	%f190, [%rd35+24];
	min.f32 	%f191, %f185, %f189;
	max.f32 	%f192, %f186, %f189;
	min.f32 	%f193, %f187, %f190;
	max.f32 	%f194, %f188, %f190;
	ld.global.nc.f32 	%f195, [%rd34+28];
	ld.global.nc.f32 	%f196, [%rd35+28];
	min.f32 	%f305, %f191, %f195;
	max.f32 	%f306, %f192, %f195;
	min.f32 	%f307, %f193, %f196;
	max.f32 	%f308, %f194, %f196;
	add.s32 	%r45, %r45, 8;
$L__BB1_10:
	setp.eq.s32 	%p8, %r13, 0;
	@%p8 bra 	$L__BB1_16;
	and.b32  	%r16, %r4, 3;
	setp.lt.u32 	%p9, %r13, 4;
	@%p9 bra 	$L__BB1_13;
	add.s32 	%r37, %r45, %r3;
	mul.wide.u32 	%rd36, %r37, 4;
	add.s64 	%rd37, %rd4, %rd36;
	ld.global.nc.f32 	%f198, [%rd37];
	add.s64 	%rd38, %rd3, %rd36;
	ld.global.nc.f32 	%f199, [%rd38];
	min.f32 	%f200, %f305, %f198;
	max.f32 	%f201, %f306, %f198;
	min.f32 	%f202, %f307, %f199;
	max.f32 	%f203, %f308, %f199;
	cvt.u64.u32 	%rd39, %r3;
	cvt.u64.u32 	%rd40, %r45;
	add.s64 	%rd41, %rd40, %rd39;
	shl.b64 	%rd42, %rd41, 2;
	add.s64 	%rd43, %rd4, %rd42;
	ld.global.nc.f32 	%f204, [%rd43+4];
	add.s64 	%rd44, %rd3, %rd42;
	ld.global.nc.f32 	%f205, [%rd44+4];
	min.f32 	%f206, %f200, %f204;
	max.f32 	%f207, %f201, %f204;
	min.f32 	%f208, %f202, %f205;
	max.f32 	%f209, %f203, %f205;
	ld.global.nc.f32 	%f210, [%rd43+8];
	ld.global.nc.f32 	%f211, [%rd44+8];
	min.f32 	%f212, %f206, %f210;
	max.f32 	%f213, %f207, %f210;
	min.f32 	%f214, %f208, %f211;
	max.f32 	%f215, %f209, %f211;
	ld.global.nc.f32 	%f216, [%rd43+12];
	ld.global.nc.f32 	%f217, [%rd44+12];
	min.f32 	%f305, %f212, %f216;
	max.f32 	%f306, %f213, %f216;
	min.f32 	%f307, %f214, %f217;
	max.f32 	%f308, %f215, %f217;
	add.s32 	%r45, %r45, 4;
$L__BB1_13:
	setp.eq.s32 	%p10, %r16, 0;
	@%p10 bra 	$L__BB1_16;
	add.s32 	%r38, %r45, %r3;
	mul.wide.u32 	%rd45, %r38, 4;
	add.s64 	%rd62, %rd3, %rd45;
	add.s64 	%rd61, %rd4, %rd45;
	neg.s32 	%r47, %r16;
$L__BB1_15:
	.pragma "nounroll";
	ld.global.nc.f32 	%f218, [%rd61];
	ld.global.nc.f32 	%f219, [%rd62];
	min.f32 	%f305, %f305, %f218;
	max.f32 	%f306, %f306, %f218;
	min.f32 	%f307, %f307, %f219;
	max.f32 	%f308, %f308, %f219;
	add.s64 	%rd62, %rd62, 4;
	add.s64 	%rd61, %rd61, 4;
	add.s32 	%r47, %r47, 1;
	setp.ne.s32 	%p11, %r47, 0;
	@%p11 bra 	$L__BB1_15;
$L__BB1_16:
	st.shared.f32 	[_ZZ31quantization_compression_kernelPKfS0_PfS1_S1_iiiE7s_k_min], %f305;
	st.shared.f32 	[_ZZ31quantization_compression_kernelPKfS0_PfS1_S1_iiiE7s_k_max], %f306;
	st.shared.f32 	[_ZZ31quantization_compression_kernelPKfS0_PfS1_S1_iiiE7s_v_min], %f307;
	st.shared.f32 	[_ZZ31quantization_compression_kernelPKfS0_PfS1_S1_iiiE7s_v_max], %f308;
$L__BB1_17:
	setp.ne.s32 	%p12, %r48, 0;
	bar.sync 	0;
	setp.eq.s32 	%p13, %r29, 8;
	selp.f32 	%f220, 0f437F0000, 0f41700000, %p13;
	ld.shared.f32 	%f221, [_ZZ31quantization_compression_kernelPKfS0_PfS1_S1_iiiE7s_k_max];
	ld.shared.f32 	%f222, [_ZZ31quantization_compression_kernelPKfS0_PfS1_S1_iiiE7s_k_min];
	sub.f32 	%f223, %f221, %f222;
	div.rn.f32 	%f224, %f223, %f220;
	neg.f32 	%f225, %f222;
	div.rn.f32 	%f55, %f225, %f224;
	ld.shared.f32 	%f226, [_ZZ31quantization_compression_kernelPKfS0_PfS1_S1_iiiE7s_v_max];
	ld.shared.f32 	%f227, [_ZZ31quantization_compression_kernelPKfS0_PfS1_S1_iiiE7s_v_min];
	sub.f32 	%f228, %f226, %f227;
	div.rn.f32 	%f229, %f228, %f220;
	neg.f32 	%f230, %f227;
	div.rn.f32 	%f56, %f230, %f229;
	max.f32 	%f57, %f224, 0f322BCC77;
	max.f32 	%f58, %f229, 0f322BCC77;
	@%p12 bra 	$L__BB1_19;
	shl.b32 	%r39, %r1, 2;
	cvta.to.global.u64 	%rd46, %rd17;
	mul.wide.u32 	%rd47, %r39, 4;
	add.s64 	%rd48, %rd46, %rd47;
	st.global.f32 	[%rd48], %f57;
	st.global.f32 	[%rd48+4], %f55;
	st.global.f32 	[%rd48+8], %f58;
	st.global.f32 	[%rd48+12], %f56;
$L__BB1_19:
	setp.ge.s32 	%p14, %r48, %r28;
	@%p14 bra 	$L__BB1_23;
	setp.eq.s32 	%p15, %r29, 8;
	mul.lo.s32 	%r22, %r28, %r1;
	mov.u32 	%r23, %ntid.x;
	@%p15 bra 	$L__BB1_21;
	bra.uni 	$L__BB1_22;
$L__BB1_21:
	add.s32 	%r41, %r48, %r22;
	mul.wide.s32 	%rd54, %r41, 4;
	add.s64 	%rd55, %rd4, %rd54;
	add.s64 	%rd56, %rd3, %rd54;
	ld.global.nc.f32 	%f252, [%rd56];
	ld.global.nc.f32 	%f253, [%rd55];
	div.rn.f32 	%f254, %f253, %f57;
	add.f32 	%f255, %f55, %f254;
	mov.f32 	%f256, 0f3F000000;
	copysign.f32 	%f257, %f255, %f256;
	add.rz.f32 	%f258, %f255, %f257;
	cvt.rzi.f32.f32 	%f259, %f258;
	min.f32 	%f260, %f259, 0f437F0000;
	max.f32 	%f261, %f260, 0f00000000;
	div.rn.f32 	%f262, %f252, %f58;
	add.f32 	%f263, %f56, %f262;
	copysign.f32 	%f264, %f263, %f256;
	add.rz.f32 	%f265, %f263, %f264;
	cvt.rzi.f32.f32 	%f266, %f265;
	min.f32 	%f267, %f266, 0f437F0000;
	max.f32 	%f268, %f267, 0f00000000;
	sub.f32 	%f269, %f261, %f55;
	mul.f32 	%f270, %f57, %f269;
	add.s64 	%rd57, %rd2, %rd54;
	st.global.f32 	[%rd57], %f270;
	sub.f32 	%f271, %f268, %f56;
	mul.f32 	%f272, %f58, %f271;
	add.s64 	%rd58, %rd1, %rd54;
	st.global.f32 	[%rd58], %f272;
	add.s32 	%r48, %r48, %r23;
	setp.lt.s32 	%p17, %r48, %r28;
	@%p17 bra 	$L__BB1_21;
	bra.uni 	$L__BB1_23;
$L__BB1_22:
	add.s32 	%r40, %r48, %r22;
	mul.wide.s32 	%rd49, %r40, 4;
	add.s64 	%rd50, %rd4, %rd49;
	add.s64 	%rd51, %rd3, %rd49;
	ld.global.nc.f32 	%f231, [%rd51];
	ld.global.nc.f32 	%f232, [%rd50];
	div.rn.f32 	%f233, %f232, %f57;
	add.f32 	%f234, %f55, %f233;
	mov.f32 	%f235, 0f3F000000;
	copysign.f32 	%f236, %f234, %f235;
	add.rz.f32 	%f237, %f234, %f236;
	cvt.rzi.f32.f32 	%f238, %f237;
	min.f32 	%f239, %f238, 0f41700000;
	max.f32 	%f240, %f239, 0f00000000;
	div.rn.f32 	%f241, %f231, %f58;
	add.f32 	%f242, %f56, %f241;
	copysign.f32 	%f243, %f242, %f235;
	add.rz.f32 	%f244, %f242, %f243;
	cvt.rzi.f32.f32 	%f245, %f244;
	min.f32 	%f246, %f245, 0f41700000;
	max.f32 	%f247, %f246, 0f00000000;
	sub.f32 	%f248, %f240, %f55;
	mul.f32 	%f249, %f57, %f248;
	add.s64 	%rd52, %rd2, %rd49;
	st.global.f32 	[%rd52], %f249;
	sub.f32 	%f250, %f247, %f56;
	mul.f32 	%f251, %f58, %f250;
	add.s64 	%rd53, %rd1, %rd49;
	st.global.f32 	[%rd53], %f251;
	add.s32 	%r48, %r48, %r23;
	setp.lt.s32 	%p16, %r48, %r28;
	@%p16 bra 	$L__BB1_22;
$L__BB1_23:
	ret;

}
	// .globl	_Z26pyramid_compression_kernelPKfS0_S0_PfS1_S0_iiiPKif
.visible .entry _Z26pyramid_compression_kernelPKfS0_S0_PfS1_S0_iiiPKif(
	.param .u64 .ptr .align 1 _Z26pyramid_compression_kernelPKfS0_S0_PfS1_S0_iiiPKif_param_0,
	.param .u64 .ptr .align 1 _Z26pyramid_compression_kernelPKfS0_S0_PfS1_S0_iiiPKif_param_1,
	.param .u64 .ptr .align 1 _Z26pyramid_compression_kernelPKfS0_S0_PfS1_S0_iiiPKif_param_2,
	.param .u64 .ptr .align 1 _Z26pyramid_compression_kernelPKfS0_S0_PfS1_S0_iiiPKif_param_3,
	.param .u64 .ptr .align 1 _Z26pyramid_compression_kernelPKfS0_S0_PfS1_S0_iiiPKif_param_4,
	.param .u64 .ptr .align 1 _Z26pyramid_compression_kernelPKfS0_S0_PfS1_S0_iiiPKif_param_5,
	.param .u32 _Z26pyramid_compression_kernelPKfS0_S0_PfS1_S0_iiiPKif_param_6,
	.param .u32 _Z26pyramid_compression_kernelPKfS0_S0_PfS1_S0_iiiPKif_param_7,
	.param .u32 _Z26pyramid_compression_kernelPKfS0_S0_PfS1_S0_iiiPKif_param_8,
	.param .u64 .ptr .align 1 _Z26pyramid_compression_kernelPKfS0_S0_PfS1_S0_iiiPKif_param_9,
	.param .f32 _Z26pyramid_compression_kernelPKfS0_S0_PfS1_S0_iiiPKif_param_10
)
{
	.reg .pred 	%p<18>;
	.reg .b32 	%r<44>;
	.reg .b32 	%f<150>;
	.reg .b64 	%rd<34>;

	ld.param.u64 	%rd5, [_Z26pyramid_compression_kernelPKfS0_S0_PfS1_S0_iiiPKif_param_0];
	ld.param.u64 	%rd6, [_Z26pyramid_compression_kernelPKfS0_S0_PfS1_S0_iiiPKif_param_1];
	ld.param.u64 	%rd7, [_Z26pyramid_compression_kernelPKfS0_S0_PfS1_S0_iiiPKif_param_2];
	ld.param.u64 	%rd8, [_Z26pyramid_compression_kernelPKfS0_S0_PfS1_S0_iiiPKif_param_3];
	ld.param.u64 	%rd9, [_Z26pyramid_compression_kernelPKfS0_S0_PfS1_S0_iiiPKif_param_4];
	ld.param.u64 	%rd11, [_Z26pyramid_compression_kernelPKfS0_S0_PfS1_S0_iiiPKif_param_5];
	ld.param.u32 	%r28, [_Z26pyramid_compression_kernelPKfS0_S0_PfS1_S0_iiiPKif_param_6];
	ld.param.u32 	%r26, [_Z26pyramid_compression_kernelPKfS0_S0_PfS1_S0_iiiPKif_param_7];
	ld.param.u32 	%r27, [_Z26pyramid_compression_kernelPKfS0_S0_PfS1_S0_iiiPKif_param_8];
	ld.param.u64 	%rd10, [_Z26pyramid_compression_kernelPKfS0_S0_PfS1_S0_iiiPKif_param_9];
	ld.param.f32 	%f38, [_Z26pyramid_compression_kernelPKfS0_S0_PfS1_S0_iiiPKif_param_10];
	cvta.to.global.u64 	%rd1, %rd11;
	mov.u32 	%r1, %ctaid.x;
	mov.u32 	%r2, %tid.x;
	setp.ge.s32 	%p1, %r1, %r28;
	setp.ge.s32 	%p2, %r2, %r26;
	or.pred  	%p3, %p1, %p2;
	@%p3 bra 	$L__BB2_22;
	cvta.to.global.u64 	%rd12, %rd7;
	mul.wide.u32 	%rd13, %r1, 4;
	add.s64 	%rd14, %rd12, %rd13;
	ld.global.nc.f32 	%f1, [%rd14];
	mul.f32 	%f39, %f38, 0f3F4CCCCD;
	setp.gt.f32 	%p4, %f1, %f39;
	mov.b32 	%r37, 0;
	@%p4 bra 	$L__BB2_4;
	mul.f32 	%f40, %f38, 0f3F000000;
	setp.gt.f32 	%p5, %f1, %f40;
	mov.b32 	%r37, 1;
	@%p5 bra 	$L__BB2_4;
	min.s32 	%r31, %r27, 3;
	add.s32 	%r37, %r31, -1;
$L__BB2_4:
	mad.lo.s32 	%r5, %r26, %r1, %r2;
	cvta.to.global.u64 	%rd15, %rd5;
	mul.wide.u32 	%rd16, %r5, 4;
	add.s64 	%rd17, %rd15, %rd16;
	ld.global.nc.f32 	%f2, [%rd17];
	cvta.to.global.u64 	%rd18, %rd6;
	add.s64 	%rd19, %rd18, %rd16;
	ld.global.nc.f32 	%f3, [%rd19];
	setp.lt.s32 	%p6, %r37, 0;
	mov.f32 	%f148, %f2;
	mov.f32 	%f149, %f3;
	@%p6 bra 	$L__BB2_21;
	shl.b32 	%r6, %r26, 7;
	shl.b32 	%r7, %r2, 7;
	add.s64 	%rd2, %rd1, 32;
	cvta.to.global.u64 	%rd3, %rd10;
	mov.b32 	%r38, 0;
	mov.f32 	%f149, %f3;
	mov.f32 	%f148, %f2;
$L__BB2_6:
	mov.u32 	%r8, %r38;
	mul.wide.u32 	%rd20, %r8, 4;
	add.s64 	%rd21, %rd3, %rd20;
	ld.global.nc.u32 	%r9, [%rd21];
	setp.lt.s32 	%p7, %r9, 1;
	mov.f32 	%f146, 0f00000000;
	mov.f32 	%f147, %f146;
	@%p7 bra 	$L__BB2_20;
	mad.lo.s32 	%r10, %r6, %r8, %r7;
	and.b32  	%r11, %r9, 15;
	setp.lt.u32 	%p8, %r9, 16;
	mov.f32 	%f147, 0f00000000;
	mov.b32 	%r42, 0;
	mov.f32 	%f146, %f147;
	@%p8 bra 	$L__BB2_10;
	and.b32  	%r42, %r9, 2147483632;
	neg.s32 	%r40, %r42;
	mov.f32 	%f147, 0f00000000;
	mov.u32 	%r39, %r10;
$L__BB2_9:
	.pragma "nounroll";
	mul.wide.s32 	%rd22, %r39, 4;
	add.s64 	%rd23, %rd2, %rd22;
	ld.global.nc.f32 	%f45, [%rd23+-32];
	fma.rn.f32 	%f46, %f148, %f45, %f146;
	fma.rn.f32 	%f47, %f149, %f45, %f147;
	ld.global.nc.f32 	%f48, [%rd23+-28];
	fma.rn.f32 	%f49, %f148, %f48, %f46;
	fma.rn.f32 	%f50, %f149, %f48, %f47;
	ld.global.nc.f32 	%f51, [%rd23+-24];
	fma.rn.f32 	%f52, %f148, %f51, %f49;
	fma.rn.f32 	%f53, %f149, %f51, %f50;
	ld.global.nc.f32 	%f54, [%rd23+-20];
	fma.rn.f32 	%f55, %f148, %f54, %f52;
	fma.rn.f32 	%f56, %f149, %f54, %f53;
	ld.global.nc.f32 	%f57, [%rd23+-16];
	fma.rn.f32 	%f58, %f148, %f57, %f55;
	fma.rn.f32 	%f59, %f149, %f57, %f56;
	ld.global.nc.f32 	%f60, [%rd23+-12];
	fma.rn.f32 	%f61, %f148, %f60, %f58;
	fma.rn.f32 	%f62, %f149, %f60, %f59;
	ld.global.nc.f32 	%f63, [%rd23+-8];
	fma.rn.f32 	%f64, %f148, %f63, %f61;
	fma.rn.f32 	%f65, %f149, %f63, %f62;
	ld.global.nc.f32 	%f66, [%rd23+-4];
	fma.rn.f32 	%f67, %f148, %f66, %f64;
	fma.rn.f32 	%f68, %f149, %f66, %f65;
	ld.global.nc.f32 	%f69, [%rd23];
	fma.rn.f32 	%f70, %f148, %f69, %f67;
	fma.rn.f32 	%f71, %f149, %f69, %f68;
	ld.global.nc.f32 	%f72, [%rd23+4];
	fma.rn.f32 	%f73, %f148, %f72, %f70;
	fma.rn.f32 	%f74, %f149, %f72, %f71;
	ld.global.nc.f32 	%f75, [%rd23+8];
	fma.rn.f32 	%f76, %f148, %f75, %f73;
	fma.rn.f32 	%f77, %f149, %f75, %f74;
	ld.global.nc.f32 	%f78, [%rd23+12];
	fma.rn.f32 	%f79, %f148, %f78, %f76;
	fma.rn.f32 	%f80, %f149, %f78, %f77;
	ld.global.nc.f32 	%f81, [%rd23+16];
	fma.rn.f32 	%f82, %f148, %f81, %f79;
	fma.rn.f32 	%f83, %f149, %f81, %f80;
	ld.global.nc.f32 	%f84, [%rd23+20];
	fma.rn.f32 	%f85, %f148, %f84, %f82;
	fma.rn.f32 	%f86, %f149, %f84, %f83;
	ld.global.nc.f32 	%f87, [%rd23+24];
	fma.rn.f32 	%f88, %f148, %f87, %f85;
	fma.rn.f32 	%f89, %f149, %f87, %f86;
	ld.global.nc.f32 	%f90, [%rd23+28];
	fma.rn.f32 	%f146, %f148, %f90, %f88;
	fma.rn.f32 	%f147, %f149, %f90, %f89;
	add.s32 	%r40, %r40, 16;
	add.s32 	%r39, %r39, 16;
	setp.ne.s32 	%p9, %r40, 0;
	@%p9 bra 	$L__BB2_9;
$L__BB2_10:
	setp.eq.s32 	%p10, %r11, 0;
	@%p10 bra 	$L__BB2_20;
	and.b32  	%r19, %r9, 7;
	setp.lt.u32 	%p11, %r11, 8;
	@%p11 bra 	$L__BB2_13;
	add.s32 	%r34, %r10, %r42;
	mul.wide.s32 	%rd24, %r34, 4;
	add.s64 	%rd25, %rd1, %rd24;
	ld.global.nc.f32 	%f92, [%rd25];
	fma.rn.f32 	%f93, %f148, %f92, %f146;
	fma.rn.f32 	%f94, %f149, %f92, %f147;
	ld.global.nc.f32 	%f95, [%rd25+4];
	fma.rn.f32 	%f96, %f148, %f95, %f93;
	fma.rn.f32 	%f97, %f149, %f95, %f94;
	ld.global.nc.f32 	%f98, [%rd25+8];
	fma.rn.f32 	%f99, %f148, %f98, %f96;
	fma.rn.f32 	%f100, %f149, %f98, %f97;
	ld.global.nc.f32 	%f101, [%rd25+12];
	fma.rn.f32 	%f102, %f148, %f101, %f99;
	fma.rn.f32 	%f103, %f149, %f101, %f100;
	ld.global.nc.f32 	%f104, [%rd25+16];
	fma.rn.f32 	%f105, %f148, %f104, %f102;
	fma.rn.f32 	%f106, %f149, %f104, %f103;
	ld.global.nc.f32 	%f107, [%rd25+20];
	fma.rn.f32 	%f108, %f148, %f107, %f105;
	fma.rn.f32 	%f109, %f149, %f107, %f106;
	ld.global.nc.f32 	%f110, [%rd25+24];
	fma.rn.f32 	%f111, %f148, %f110, %f108;
	fma.rn.f32 	%f112, %f149, %f110, %f109;
	ld.global.nc.f32 	%f113, [%rd25+28];
	fma.rn.f32 	%f146, %f148, %f113, %f111;
	fma.rn.f32 	%f147, %f149, %f113, %f112;
	add.s32 	%r42, %r42, 8;
$L__BB2_13:
	setp.eq.s32 	%p12, %r19, 0;
	@%p12 bra 	$L__BB2_20;
	and.b32  	%r22, %r9, 3;
	setp.lt.u32 	%p13, %r19, 4;
	@%p13 bra 	$L__BB2_16;
	add.s32 	%r35, %r10, %r42;
	mul.wide.s32 	%rd26, %r35, 4;
	add.s64 	%rd27, %rd1, %rd26;
	ld.global.nc.f32 	%f115, [%rd27];
	fma.rn.f32 	%f116, %f148, %f115, %f146;
	fma.rn.f32 	%f117, %f149, %f115, %f147;
	ld.global.nc.f32 	%f118, [%rd27+4];
	fma.rn.f32 	%f119, %f148, %f118, %f116;
	fma.rn.f32 	%f120, %f149, %f118, %f117;
	ld.global.nc.f32 	%f121, [%rd27+8];
	fma.rn.f32 	%f122, %f148, %f121, %f119;
	fma.rn.f32 	%f123, %f149, %f121, %f120;
	ld.global.nc.f32 	%f124, [%rd27+12];
	fma.rn.f32 	%f146, %f148, %f124, %f122;
	fma.rn.f32 	%f147, %f149, %f124, %f123;
	add.s32 	%r42, %r42, 4;
$L__BB2_16:
	setp.eq.s32 	%p14, %r22, 0;
	@%p14 bra 	$L__BB2_20;
	add.s32 	%r36, %r10, %r42;
	mul.wide.s32 	%rd28, %r36, 4;
	add.s64 	%rd4, %rd1, %rd28;
	ld.global.nc.f32 	%f125, [%rd4];
	fma.rn.f32 	%f146, %f148, %f125, %f146;
	fma.rn.f32 	%f147, %f149, %f125, %f147;
	setp.eq.s32 	%p15, %r22, 1;
	@%p15 bra 	$L__BB2_20;
	ld.global.nc.f32 	%f126, [%rd4+4];
	fma.rn.f32 	%f146, %f148, %f126, %f146;
	fma.rn.f32 	%f147, %f149, %f126, %f147;
	setp.eq.s32 	%p16, %r22, 2;
	@%p16 bra 	$L__BB2_20;
	ld.global.nc.f32 	%f127, [%rd4+8];
	fma.rn.f32 	%f146, %f148, %f127, %f146;
	fma.rn.f32 	%f147, %f149, %f127, %f147;
$L__BB2_20:
	max.f32 	%f148, %f146, 0f00000000;
	max.f32 	%f149, %f147, 0f00000000;
	add.s32 	%r38, %r8, 1;
	setp.ne.s32 	%p17, %r8, %r37;
	@%p17 bra 	$L__BB2_6;
$L__BB2_21:
	fma.rn.f32 	%f128, %f148, 0f3DCCCCCD, %f2;
	cvta.to.global.u64 	%rd29, %rd8;
	add.s64 	%rd31, %rd29, %rd16;
	st.global.f32 	[%rd31], %f128;
	fma.rn.f32 	%f129, %f149, 0f3DCCCCCD, %f3;
	cvta.to.global.u64 	%rd32, %rd9;
	add.s64 	%rd33, %rd32, %rd16;
	st.global.f32 	[%rd33], %f129;
$L__BB2_22:
	ret;

}
	// .globl	_Z22svd_compression_kernelPKfS0_PfS1_S0_S0_S0_S0_S0_S0_iii
.visible .entry _Z22svd_compression_kernelPKfS0_PfS1_S0_S0_S0_S0_S0_S0_iii(
	.param .u64 .ptr .align 1 _Z22svd_compression_kernelPKfS0_PfS1_S0_S0_S0_S0_S0_S0_iii_param_0,
	.param .u64 .ptr .align 1 _Z22svd_compression_kernelPKfS0_PfS1_S0_S0_S0_S0_S0_S0_iii_param_1,
	.param .u64 .ptr .align 1 _Z22svd_compression_kernelPKfS0_PfS1_S0_S0_S0_S0_S0_S0_iii_param_2,
	.param .u64 .ptr .align 1 _Z22svd_compression_kernelPKfS0_PfS1_S0_S0_S0_S0_S0_S0_iii_param_3,
	.param .u64 .ptr .align 1 _Z22svd_compression_kernelPKfS0_PfS1_S0_S0_S0_S0_S0_S0_iii_param_4,
	.param .u64 .ptr .align 1 _Z22svd_compression_kernelPKfS0_PfS1_S0_S0_S0_S0_S0_S0_iii_param_5,
	.param .u64 .ptr .align 1 _Z22svd_compression_kernelPKfS0_PfS1_S0_S0_S0_S0_S0_S0_iii_param_6,
	.param .u64 .ptr .align 1 _Z22svd_compression_kernelPKfS0_PfS1_S0_S0_S0_S0_S0_S0_iii_param_7,
	.param .u64 .ptr .align 1 _Z22svd_compression_kernelPKfS0_PfS1_S0_S0_S0_S0_S0_S0_iii_param_8,
	.param .u64 .ptr .align 1 _Z22svd_compression_kernelPKfS0_PfS1_S0_S0_S0_S0_S0_S0_iii_param_9,
	.param .u32 _Z22svd_compression_kernelPKfS0_PfS1_S0_S0_S0_S0_S0_S0_iii_param_10,
	.param .u32 _Z22svd_compression_kernelPKfS0_PfS1_S0_S0_S0_S0_S0_S0_iii_param_11,
	.param .u32 _Z22svd_compression_kernelPKfS0_PfS1_S0_S0_S0_S0_S0_S0_iii_param_12
)
{
	.reg .pred 	%p<31>;
	.reg .b32 	%r<149>;
	.reg .b32 	%f<232>;
	.reg .b64 	%rd<160>;

	ld.param.u64 	%rd13, [_Z22svd_compression_kernelPKfS0_PfS1_S0_S0_S0_S0_S0_S0_iii_param_0];
	ld.param.u64 	%rd14, [_Z22svd_compression_kernelPKfS0_PfS1_S0_S0_S0_S0_S0_S0_iii_param_1];
	ld.param.u64 	%rd15, [_Z22svd_compression_kernelPKfS0_PfS1_S0_S0_S0_S0_S0_S0_iii_param_4];
	ld.param.u64 	%rd11, [_Z22svd_compression_kernelPKfS0_PfS1_S0_S0_S0_S0_S0_S0_iii_param_5];
	ld.param.u64 	%rd12, [_Z22svd_compression_kernelPKfS0_PfS1_S0_S0_S0_S0_S0_S0_iii_param_6];
	ld.param.u64 	%rd16, [_Z22svd_compression_kernelPKfS0_PfS1_S0_S0_S0_S0_S0_S0_iii_param_7];
	ld.param.u64 	%rd17, [_Z22svd_compression_kernelPKfS0_PfS1_S0_S0_S0_S0_S0_S0_iii_param_8];
	ld.param.u64 	%rd18, [_Z22svd_compression_kernelPKfS0_PfS1_S0_S0_S0_S0_S0_S0_iii_param_9];
	ld.param.u32 	%r79, [_Z22svd_compression_kernelPKfS0_PfS1_S0_S0_S0_S0_S0_S0_iii_param_10];
	ld.param.u32 	%r77, [_Z22svd_compression_kernelPKfS0_PfS1_S0_S0_S0_S0_S0_S0_iii_param_11];
	ld.param.u32 	%r78, [_Z22svd_compression_kernelPKfS0_PfS1_S0_S0_S0_S0_S0_S0_iii_param_12];
	cvta.to.global.u64 	%rd1, %rd15;
	cvta.to.global.u64 	%rd2, %rd13;
	cvta.to.global.u64 	%rd3, %rd16;
	cvta.to.global.u64 	%rd4, %rd14;
	cvta.to.global.u64 	%rd5, %rd18;
	cvta.to.global.u64 	%rd6, %rd17;
	mov.u32 	%r1, %ctaid.x;
	mov.u32 	%r2, %tid.x;
	setp.ge.s32 	%p1, %r1, %r79;
	setp.ge.s32 	%p2, %r2, %r77;
	or.pred  	%p3, %p1, %p2;
	@%p3 bra 	$L__BB3_42;
	setp.lt.s32 	%p4, %r78, 1;
	mov.f32 	%f214, 0f00000000;
	@%p4 bra 	$L__BB3_15;
	mul.lo.s32 	%r3, %r77, %r1;
	add.s32 	%r4, %r77, -1;
	and.b32  	%r5, %r77, 7;
	add.s32 	%r6, %r5, -1;
	and.b32  	%r7, %r77, 3;
	and.b32  	%r8, %r77, 2147483640;
	and.b32  	%r9, %r77, 1;
	cvta.to.global.u64 	%rd7, %rd11;
	cvta.to.global.u64 	%rd8, %rd12;
	mov.f32 	%f214, 0f00000000;
	mov.b32 	%r126, 0;
	cvt.u64.u32 	%rd56, %r3;
$L__BB3_3:
	setp.lt.u32 	%p5, %r4, 7;
	mov.f32 	%f213, 0f00000000;
	mov.b32 	%r129, 0;
	@%p5 bra 	$L__BB3_6;
	mov.f32 	%f213, 0f00000000;
	mov.b32 	%r127, 0;
$L__BB3_5:
	.pragma "nounroll";
	add.s32 	%r83, %r127, %r3;
	mul.wide.u32 	%rd19, %r83, 4;
	add.s64 	%rd20, %rd2, %rd19;
	ld.global.nc.f32 	%f47, [%rd20];
	mad.lo.s32 	%r84, %r127, %r78, %r126;
	mul.wide.u32 	%rd21, %r84, 4;
	add.s64 	%rd22, %rd1, %rd21;
	ld.global.nc.f32 	%f48, [%rd22];
	fma.rn.f32 	%f49, %f47, %f48, %f213;
	ld.global.nc.f32 	%f50, [%rd20+4];
	add.s32 	%r85, %r84, %r78;
	mul.wide.u32 	%rd23, %r85, 4;
	add.s64 	%rd24, %rd1, %rd23;
	ld.global.nc.f32 	%f51, [%rd24];
	fma.rn.f32 	%f52, %f50, %f51, %f49;
	ld.global.nc.f32 	%f53, [%rd20+8];
	add.s32 	%r86, %r85, %r78;
	mul.wide.u32 	%rd25, %r86, 4;
	add.s64 	%rd26, %rd1, %rd25;
	ld.global.nc.f32 	%f54, [%rd26];
	fma.rn.f32 	%f55, %f53, %f54, %f52;
	ld.global.nc.f32 	%f56, [%rd20+12];
	add.s32 	%r87, %r86, %r78;
	mul.wide.u32 	%rd27, %r87, 4;
	add.s64 	%rd28, %rd1, %rd27;
	ld.global.nc.f32 	%f57, [%rd28];
	fma.rn.f32 	%f58, %f56, %f57, %f55;
	ld.global.nc.f32 	%f59, [%rd20+16];
	add.s32 	%r88, %r87, %r78;
	mul.wide.u32 	%rd29, %r88, 4;
	add.s64 	%rd30, %rd1, %rd29;
	ld.global.nc.f32 	%f60, [%rd30];
	fma.rn.f32 	%f61, %f59, %f60, %f58;
	ld.global.nc.f32 	%f62, [%rd20+20];
	add.s32 	%r89, %r88, %r78;
	mul.wide.u32 	%rd31, %r89, 4;
	add.s64 	%rd32, %rd1, %rd31;
	ld.global.nc.f32 	%f63, [%rd32];
	fma.rn.f32 	%f64, %f62, %f63, %f61;
	ld.global.nc.f32 	%f65, [%rd20+24];
	add.s32 	%r90, %r89, %r78;
	mul.wide.u32 	%rd33, %r90, 4;
	add.s64 	%rd34, %rd1, %rd33;
	ld.global.nc.f32 	%f66, [%rd34];
	fma.rn.f32 	%f67, %f65, %f66, %f64;
	ld.global.nc.f32 	%f68, [%rd20+28];
	add.s32 	%r91, %r90, %r78;
	mul.wide.u32 	%rd35, %r91, 4;
	add.s64 	%rd36, %rd1, %rd35;
	ld.global.nc.f32 	%f69, [%rd36];
	fma.rn.f32 	%f213, %f68, %f69, %f67;
	add.s32 	%r127, %r127, 8;
	setp.ne.s32 	%p6, %r127, %r8;
	mov.u32 	%r129, %r8;
	@%p6 bra 	$L__BB3_5;
$L__BB3_6:
	setp.eq.s32 	%p7, %r5, 0;
	@%p7 bra 	$L__BB3_14;
	setp.lt.u32 	%p8, %r6, 3;
	@%p8 bra 	$L__BB3_9;
	add.s32 	%r92, %r129, %r3;
	mul.wide.u32 	%rd37, %r92, 4;
	add.s64 	%rd38, %rd2, %rd37;
	ld.global.nc.f32 	%f71, [%rd38];
	mad.lo.s32 	%r93, %r129, %r78, %r126;
	mul.wide.u32 	%rd39, %r93, 4;
	add.s64 	%rd40, %rd1, %rd39;
	ld.global.nc.f32 	%f72, [%rd40];
	fma.rn.f32 	%f73, %f71, %f72, %f213;
	cvt.u64.u32 	%rd42, %r129;
	add.s64 	%rd43, %rd42, %rd56;
	shl.b64 	%rd44, %rd43, 2;
	add.s64 	%rd45, %rd2, %rd44;
	ld.global.nc.f32 	%f74, [%rd45+4];
	add.s32 	%r94, %r93, %r78;
	mul.wide.u32 	%rd46, %r94, 4;
	add.s64 	%rd47, %rd1, %rd46;
	ld.global.nc.f32 	%f75, [%rd47];
	fma.rn.f32 	%f76, %f74, %f75, %f73;
	ld.global.nc.f32 	%f77, [%rd45+8];
	add.s32 	%r95, %r94, %r78;
	mul.wide.u32 	%rd48, %r95, 4;
	add.s64 	%rd49, %rd1, %rd48;
	ld.global.nc.f32 	%f78, [%rd49];
	fma.rn.f32 	%f79, %f77, %f78, %f76;
	ld.global.nc.f32 	%f80, [%rd45+12];
	add.s32 	%r96, %r95, %r78;
	mul.wide.u32 	%rd50, %r96, 4;
	add.s64 	%rd51, %rd1, %rd50;
	ld.global.nc.f32 	%f81, [%rd51];
	fma.rn.f32 	%f213, %f80, %f81, %f79;
	add.s32 	%r129, %r129, 4;
$L__BB3_9:
	setp.eq.s32 	%p9, %r7, 0;
	@%p9 bra 	$L__BB3_14;
	setp.eq.s32 	%p10, %r7, 1;
	@%p10 bra 	$L__BB3_12;
	add.s32 	%r97, %r129, %r3;
	mul.wide.u32 	%rd52, %r97, 4;
	add.s64 	%rd53, %rd2, %rd52;
	ld.global.nc.f32 	%f83, [%rd53];
	mad.lo.s32 	%r98, %r129, %r78, %r126;
	mul.wide.u32 	%rd54, %r98, 4;
	add.s64 	%rd55, %rd1, %rd54;
	ld.global.nc.f32 	%f84, [%rd55];
	fma.rn.f32 	%f85, %f83, %f84, %f213;
	cvt.u64.u32 	%rd57, %r129;
	add.s64 	%rd58, %rd57, %rd56;
	shl.b64 	%rd59, %rd58, 2;
	add.s64 	%rd60, %rd2, %rd59;
	ld.global.nc.f32 	%f86, [%rd60+4];
	add.s32 	%r99, %r98, %r78;
	mul.wide.u32 	%rd61, %r99, 4;
	add.s64 	%rd62, %rd1, %rd61;
	ld.global.nc.f32 	%f87, [%rd62];
	fma.rn.f32 	%f213, %f86, %f87, %f85;
	add.s32 	%r129, %r129, 2;
$L__BB3_12:
	setp.eq.s32 	%p11, %r9, 0;
	@%p11 bra 	$L__BB3_14;
	add.s32 	%r100, %r129, %r3;
	mul.wide.u32 	%rd63, %r100, 4;
	add.s64 	%rd64, %rd2, %rd63;
	ld.global.nc.f32 	%f88, [%rd64];
	mad.lo.s32 	%r101, %r129, %r78, %r126;
	mul.wide.u32 	%rd65, %r101, 4;
	add.s64 	%rd66, %rd1, %rd65;
	ld.global.nc.f32 	%f89, [%rd66];
	fma.rn.f32 	%f213, %f88, %f89, %f213;
$L__BB3_14:
	mul.wide.u32 	%rd67, %r126, 4;
	add.s64 	%rd68, %rd7, %rd67;
	ld.global.nc.f32 	%f90, [%rd68];
	mul.f32 	%f91, %f213, %f90;
	mad.lo.s32 	%r102, %r126, %r77, %r2;
	mul.wide.u32 	%rd69, %r102, 4;
	add.s64 	%rd70, %rd8, %rd69;
	ld.global.nc.f32 	%f92, [%rd70];
	fma.rn.f32 	%f214, %f91, %f92, %f214;
	add.s32 	%r126, %r126, 1;
	setp.ne.s32 	%p12, %r126, %r78;
	@%p12 bra 	$L__BB3_3;
$L__BB3_15:
	setp.lt.s32 	%p13, %r78, 1;
	mov.f32 	%f231, 0f00000000;
	@%p13 bra 	$L__BB3_41;
	setp.lt.s32 	%p14, %r77, 1;
	mul.lo.s32 	%r19, %r77, %r1;
	@%p14 bra 	$L__BB3_30;
	add.s32 	%r20, %r77, -1;
	and.b32  	%r21, %r77, 7;
	and.b32  	%r22, %r77, 3;
	and.b32  	%r23, %r77, 2147483640;
	and.b32  	%r24, %r77, 1;
	neg.s32 	%r25, %r23;
	shl.b32 	%r26, %r78, 3;
	shl.b32 	%r27, %r78, 1;
	mul.lo.s32 	%r28, %r78, 3;
	shl.b32 	%r29, %r78, 2;
	mul.lo.s32 	%r30, %r78, 5;
	mul.lo.s32 	%r31, %r78, 6;
	mul.lo.s32 	%r32, %r78, 7;
	mov.f32 	%f231, 0f00000000;
	mov.b32 	%r131, 0;
	cvt.u64.u32 	%rd138, %r19;
$L__BB3_18:
	setp.lt.u32 	%p23, %r20, 7;
	mov.f32 	%f223, 0f00000000;
	mov.b32 	%r143, 0;
	@%p23 bra 	$L__BB3_21;
	add.s32 	%r140, %r78, %r131;
	add.s32 	%r139, %r27, %r131;
	add.s32 	%r138, %r28, %r131;
	add.s32 	%r137, %r29, %r131;
	add.s32 	%r136, %r30, %r131;
	add.s32 	%r135, %r31, %r131;
	add.s32 	%r134, %r32, %r131;
	mov.f32 	%f223, 0f00000000;
	mov.u32 	%r132, %r19;
	mov.u32 	%r133, %r131;
	mov.u32 	%r141, %r25;
$L__BB3_20:
	.pragma "nounroll";
	mul.wide.u32 	%rd101, %r132, 4;
	add.s64 	%rd102, %rd4, %rd101;
	ld.global.nc.f32 	%f159, [%rd102];
	mul.wide.u32 	%rd103, %r133, 4;
	add.s64 	%rd104, %rd3, %rd103;
	ld.global.nc.f32 	%f160, [%rd104];
	fma.rn.f32 	%f161, %f159, %f160, %f223;
	ld.global.nc.f32 	%f162, [%rd102+4];
	mul.wide.u32 	%rd105, %r140, 4;
	add.s64 	%rd106, %rd3, %rd105;
	ld.global.nc.f32 	%f163, [%rd106];
	fma.rn.f32 	%f164, %f162, %f163, %f161;
	ld.global.nc.f32 	%f165, [%rd102+8];
	mul.wide.u32 	%rd107, %r139, 4;
	add.s64 	%rd108, %rd3, %rd107;
	ld.global.nc.f32 	%f166, [%rd108];
	fma.rn.f32 	%f167, %f165, %f166, %f164;
	ld.global.nc.f32 	%f168, [%rd102+12];
	mul.wide.u32 	%rd109, %r138, 4;
	add.s64 	%rd110, %rd3, %rd109;
	ld.global.nc.f32 	%f169, [%rd110];
	fma.rn.f32 	%f170, %f168, %f169, %f167;
	ld.global.nc.f32 	%f171, [%rd102+16];
	mul.wide.u32 	%rd111, %r137, 4;
	add.s64 	%rd112, %rd3, %rd111;
	ld.global.nc.f32 	%f172, [%rd112];
	fma.rn.f32 	%f173, %f171, %f172, %f170;
	ld.global.nc.f32 	%f174, [%rd102+20];
	mul.wide.u32 	%rd113, %r136, 4;
	add.s64 	%rd114, %rd3, %rd113;
	ld.global.nc.f32 	%f175, [%rd114];
	fma.rn.f32 	%f176, %f174, %f175, %f173;
	ld.global.nc.f32 	%f177, [%rd102+24];
	mul.wide.u32 	%rd115, %r135, 4;
	add.s64 	%rd116, %rd3, %rd115;
	ld.global.nc.f32 	%f178, [%rd116];
	fma.rn.f32 	%f179, %f177, %f178, %f176;
	ld.global.nc.f32 	%f180, [%rd102+28];
	mul.wide.u32 	%rd117, %r134, 4;
	add.s64 	%rd118, %rd3, %rd117;
	ld.global.nc.f32 	%f181, [%rd118];
	fma.rn.f32 	%f223, %f180, %f181, %f179;
	add.s32 	%r141, %r141, 8;
	add.s32 	%r140, %r140, %r26;
	add.s32 	%r139, %r139, %r26;
	add.s32 	%r138, %r138, %r26;
	add.s32 	%r137, %r137, %r26;
	add.s32 	%r136, %r136, %r26;
	add.s32 	%r135, %r135, %r26;
	add.s32 	%r134, %r134, %r26;
	add.s32 	%r133, %r133, %r26;
	add.s32 	%r132, %r132, 8;
	setp.ne.s32 	%p24, %r141, 0;
	mov.u32 	%r143, %r23;
	@%p24 bra 	$L__BB3_20;
$L__BB3_21:
	setp.eq.s32 	%p25, %r21, 0;
	@%p25 bra 	$L__BB3_29;
	add.s32 	%r113, %r21, -1;
	setp.lt.u32 	%p26, %r113, 3;
	@%p26 bra 	$L__BB3_24;
	add.s32 	%r114, %r143, %r19;
	mul.wide.u32 	%rd119, %r114, 4;
	add.s64 	%rd120, %rd4, %rd119;
	ld.global.nc.f32 	%f183, [%rd120];
	mad.lo.s32 	%r115, %r143, %r78, %r131;
	mul.wide.u32 	%rd121, %r115, 4;
	add.s64 	%rd122, %rd3, %rd121;
	ld.global.nc.f32 	%f184, [%rd122];
	fma.rn.f32 	%f185, %f183, %f184, %f223;
	cvt.u64.u32 	%rd124, %r143;
	add.s64 	%rd125, %rd124, %rd138;
	shl.b64 	%rd126, %rd125, 2;
	add.s64 	%rd127, %rd4, %rd126;
	ld.global.nc.f32 	%f186, [%rd127+4];
	add.s32 	%r116, %r115, %r78;
	mul.wide.u32 	%rd128, %r116, 4;
	add.s64 	%rd129, %rd3, %rd128;
	ld.global.nc.f32 	%f187, [%rd129];
	fma.rn.f32 	%f188, %f186, %f187, %f185;
	ld.global.nc.f32 	%f189, [%rd127+8];
	add.s32 	%r117, %r116, %r78;
	mul.wide.u32 	%rd130, %r117, 4;
	add.s64 	%rd131, %rd3, %rd130;
	ld.global.nc.f32 	%f190, [%rd131];
	fma.rn.f32 	%f191, %f189, %f190, %f188;
	ld.global.nc.f32 	%f192, [%rd127+12];
	add.s32 	%r118, %r117, %r78;
	mul.wide.u32 	%rd132, %r118, 4;
	add.s64 	%rd133, %rd3, %rd132;
	ld.global.nc.f32 	%f193, [%rd133];
	fma.rn.f32 	%f223, %f192, %f193, %f191;
	add.s32 	%r143, %r143, 4;
$L__BB3_24:
	setp.eq.s32 	%p27, %r22, 0;
	@%p27 bra 	$L__BB3_29;
	setp.eq.s32 	%p28, %r22, 1;
	@%p28 bra 	$L__BB3_27;
	add.s32 	%r119, %r143, %r19;
	mul.wide.u32 	%rd134, %r119, 4;
	add.s64 	%rd135, %rd4, %rd134;
	ld.global.nc.f32 	%f195, [%rd135];
	mad.lo.s32 	%r120, %r143, %r78, %r131;
	mul.wide.u32 	%rd136, %r120, 4;
	add.s64 	%rd137, %rd3, %rd136;
	ld.global.nc.f32 	%f196, [%rd137];
	fma.rn.f32 	%f197, %f195, %f196, %f223;
	cvt.u64.u32 	%rd139, %r143;
	add.s64 	%rd140, %rd139, %rd138;
	shl.b64 	%rd141, %rd140, 2;
	add.s64 	%rd142, %rd4, %rd141;
	ld.global.nc.f32 	%f198, [%rd142+4];
	add.s32 	%r121, %r120, %r78;
	mul.wide.u32 	%rd143, %r121, 4;
	add.s64 	%rd144, %rd3, %rd143;
	ld.global.nc.f32 	%f199, [%rd144];
	fma.rn.f32 	%f223, %f198, %f199, %f197;
	add.s32 	%r143, %r143, 2;
$L__BB3_27:
	setp.eq.s32 	%p29, %r24, 0;
	@%p29 bra 	$L__BB3_29;
	add.s32 	%r122, %r143, %r19;
	mul.wide.u32 	%rd145, %r122, 4;
	add.s64 	%rd146, %rd4, %rd145;
	ld.global.nc.f32 	%f200, [%rd146];
	mad.lo.s32 	%r123, %r143, %r78, %r131;
	mul.wide.u32 	%rd147, %r123, 4;
	add.s64 	%rd148, %rd3, %rd147;
	ld.global.nc.f32 	%f201, [%rd148];
	fma.rn.f32 	%f223, %f200, %f201, %f223;
$L__BB3_29:
	mul.wide.u32 	%rd149, %r131, 4;
	add.s64 	%rd150, %rd6, %rd149;
	ld.global.nc.f32 	%f202, [%rd150];
	mul.f32 	%f203, %f223, %f202;
	mad.lo.s32 	%r124, %r131, %r77, %r2;
	mul.wide.u32 	%rd151, %r124, 4;
	add.s64 	%rd152, %rd5, %rd151;
	ld.global.nc.f32 	%f204, [%rd152];
	fma.rn.f32 	%f231, %f203, %f204, %f231;
	add.s32 	%r131, %r131, 1;
	setp.eq.s32 	%p30, %r131, %r78;
	@%p30 bra 	$L__BB3_41;
	bra.uni 	$L__BB3_18;
$L__BB3_30:
	add.s32 	%r104, %r78, -1;
	and.b32  	%r67, %r78, 7;
	setp.lt.u32 	%p15, %r104, 7;
	mov.f32 	%f231, 0f00000000;
	mov.b32 	%r147, 0;
	@%p15 bra 	$L__BB3_33;
	and.b32  	%r147, %r78, 2147483640;
	mov.f32 	%f231, 0f00000000;
	mov.b32 	%r145, 0;
	mul.wide.s32 	%rd75, %r77, 4;
$L__BB3_32:
	.pragma "nounroll";
	mul.wide.u32 	%rd71, %r145, 4;
	add.s64 	%rd72, %rd6, %rd71;
	ld.global.nc.f32 	%f97, [%rd72];
	mul.f32 	%f98, %f97, 0f00000000;
	mad.lo.s32 	%r106, %r145, %r77, %r2;
	mul.wide.s32 	%rd73, %r106, 4;
	add.s64 	%rd74, %rd5, %rd73;
	ld.global.nc.f32 	%f99, [%rd74];
	fma.rn.f32 	%f100, %f98, %f99, %f231;
	ld.global.nc.f32 	%f101, [%rd72+4];
	mul.f32 	%f102, %f101, 0f00000000;
	add.s64 	%rd76, %rd74, %rd75;
	ld.global.nc.f32 	%f103, [%rd76];
	fma.rn.f32 	%f104, %f102, %f103, %f100;
	ld.global.nc.f32 	%f105, [%rd72+8];
	mul.f32 	%f106, %f105, 0f00000000;
	add.s64 	%rd77, %rd76, %rd75;
	ld.global.nc.f32 	%f107, [%rd77];
	fma.rn.f32 	%f108, %f106, %f107, %f104;
	ld.global.nc.f32 	%f109, [%rd72+12];
	mul.f32 	%f110, %f109, 0f00000000;
	add.s64 	%rd78, %rd77, %rd75;
	ld.global.nc.f32 	%f111, [%rd78];
	fma.rn.f32 	%f112, %f110, %f111, %f108;
	ld.global.nc.f32 	%f113, [%rd72+16];
	mul.f32 	%f114, %f113, 0f00000000;
	add.s64 	%rd79, %rd78, %rd75;
	ld.global.nc.f32 	%f115, [%rd79];
	fma.rn.f32 	%f116, %f114, %f115, %f112;
	ld.global.nc.f32 	%f117, [%rd72+20];
	mul.f32 	%f118, %f117, 0f00000000;
	add.s64 	%rd80, %rd79, %rd75;
	ld.global.nc.f32 	%f119, [%rd80];
	fma.rn.f32 	%f120, %f118, %f119, %f116;
	ld.global.nc.f32 	%f121, [%rd72+24];
	mul.f32 	%f122, %f121, 0f00000000;
	add.s64 	%rd81, %rd80, %rd75;
	ld.global.nc.f32 	%f123, [%rd81];
	fma.rn.f32 	%f124, %f122, %f123, %f120;
	ld.global.nc.f32 	%f125, [%rd72+28];
	mul.f32 	%f126, %f125, 0f00000000;
	add.s64 	%rd82, %rd81, %rd75;
	ld.global.nc.f32 	%f127, [%rd82];
	fma.rn.f32 	%f231, %f126, %f127, %f124;
	add.s32 	%r145, %r145, 8;
	setp.ne.s32 	%p16, %r145, %r147;
	@%p16 bra 	$L__BB3_32;
$L__BB3_33:
	setp.eq.s32 	%p17, %r67, 0;
	@%p17 bra 	$L__BB3_41;
	and.b32  	%r72, %r78, 3;
	setp.lt.u32 	%p18, %r67, 4;
	@%p18 bra 	$L__BB3_36;
	mul.wide.u32 	%rd83, %r147, 4;
	add.s64 	%rd84, %rd6, %rd83;
	ld.global.nc.f32 	%f129, [%rd84];
	mul.f32 	%f130, %f129, 0f00000000;
	mad.lo.s32 	%r107, %r147, %r77, %r2;
	mul.wide.s32 	%rd85, %r107, 4;
	add.s64 	%rd86, %rd5, %rd85;
	ld.global.nc.f32 	%f131, [%rd86];
	fma.rn.f32 	%f132, %f130, %f131, %f231;
	ld.global.nc.f32 	%f133, [%rd84+4];
	mul.f32 	%f134, %f133, 0f00000000;
	mul.wide.s32 	%rd87, %r77, 4;
	add.s64 	%rd88, %rd86, %rd87;
	ld.global.nc.f32 	%f135, [%rd88];
	fma.rn.f32 	%f136, %f134, %f135, %f132;
	ld.global.nc.f32 	%f137, [%rd84+8];
	mul.f32 	%f138, %f137, 0f00000000;
	add.s64 	%rd89, %rd88, %rd87;
	ld.global.nc.f32 	%f139, [%rd89];
	fma.rn.f32 	%f140, %f138, %f139, %f136;
	ld.global.nc.f32 	%f141, [%rd84+12];
	mul.f32 	%f142, %f141, 0f00000000;
	add.s64 	%rd90, %rd89, %rd87;
	ld.global.nc.f32 	%f143, [%rd90];
	fma.rn.f32 	%f231, %f142, %f143, %f140;
	add.s32 	%r147, %r147, 4;
$L__BB3_36:
	setp.eq.s32 	%p19, %r72, 0;
	@%p19 bra 	$L__BB3_41;
	setp.eq.s32 	%p20, %r72, 1;
	@%p20 bra 	$L__BB3_39;
	mul.wide.u32 	%rd91, %r147, 4;
	add.s64 	%rd92, %rd6, %rd91;
	ld.global.nc.f32 	%f145, [%rd92];
	mul.f32 	%f146, %f145, 0f00000000;
	mad.lo.s32 	%r108, %r147, %r77, %r2;
	mul.wide.s32 	%rd93, %r108, 4;
	add.s64 	%rd94, %rd5, %rd93;
	ld.global.nc.f32 	%f147, [%rd94];
	fma.rn.f32 	%f148, %f146, %f147, %f231;
	ld.global.nc.f32 	%f149, [%rd92+4];
	mul.f32 	%f150, %f149, 0f00000000;
	mul.wide.s32 	%rd95, %r77, 4;
	add.s64 	%rd96, %rd94, %rd95;
	ld.global.nc.f32 	%f151, [%rd96];
	fma.rn.f32 	%f231, %f150, %f151, %f148;
	add.s32 	%r147, %r147, 2;
$L__BB3_39:
	and.b32  	%r109, %r78, 1;
	setp.eq.b32 	%p21, %r109, 1;
	not.pred 	%p22, %p21;
	@%p22 bra 	$L__BB3_41;
	mul.wide.u32 	%rd97, %r147, 4;
	add.s64 	%rd98, %rd6, %rd97;
	ld.global.nc.f32 	%f152, [%rd98];
	mul.f32 	%f153, %f152, 0f00000000;
	mad.lo.s32 	%r110, %r147, %r77, %r2;
	mul.wide.s32 	%rd99, %r110, 4;
	add.s64 	%rd100, %rd5, %rd99;
	ld.global.nc.f32 	%f154, [%rd100];
	fma.rn.f32 	%f231, %f153, %f154, %f231;
$L__BB3_41:
	ld.param.u64 	%rd159, [_Z22svd_compression_kernelPKfS0_PfS1_S0_S0_S0_S0_S0_S0_iii_param_3];
	ld.param.u64 	%rd158, [_Z22svd_compression_kernelPKfS0_PfS1_S0_S0_S0_S0_S0_S0_iii_param_2];
	mad.lo.s32 	%r125, %r77, %r1, %r2;
	cvta.to.global.u64 	%rd153, %rd158;
	mul.wide.s32 	%rd154, %r125, 4;
	add.s64 	%rd155, %rd153, %rd154;
	st.global.f32 	[%rd155], %f214;
	cvta.to.global.u64 	%rd156, %rd159;
	add.s64 	%rd157, %rd156, %rd154;
	st.global.f32 	[%rd157], %f231;
$L__BB3_42:
	ret;

}
	// .globl	_Z37adaptive_compression_selection_kernelPKfS0_S0_PiPfiiff
.visible .entry _Z37adaptive_compression_selection_kernelPKfS0_S0_PiPfiiff(
	.param .u64 .ptr .align 1 _Z37adaptive_compression_selection_kernelPKfS0_S0_PiPfiiff_param_0,
	.param .u64 .ptr .align 1 _Z37adaptive_compression_selection_kernelPKfS0_S0_PiPfiiff_param_1,
	.param .u64 .ptr .align 1 _Z37adaptive_compression_selection_kernelPKfS0_S0_PiPfiiff_param_2,
	.param .u64 .ptr .align 1 _Z37adaptive_compression_selection_kernelPKfS0_S0_PiPfiiff_param_3,
	.param .u64 .ptr .align 1 _Z37adaptive_compression_selection_kernelPKfS0_S0_PiPfiiff_param_4,
	.param .u32 _Z37adaptive_compression_selection_kernelPKfS0_S0_PiPfiiff_param_5,
	.param .u32 _Z37adaptive_compression_selection_kernelPKfS0_S0_PiPfiiff_param_6,
	.param .f32 _Z37adaptive_compression_selection_kernelPKfS0_S0_PiPfiiff_param_7,
	.param .f32 _Z37adaptive_compression_selection_kernelPKfS0_S0_PiPfiiff_param_8
)
{
	.reg .pred 	%p<23>;
	.reg .b32 	%r<77>;
	.reg .b32 	%f<200>;
	.reg .b64 	%rd<41>;

	ld.param.u64 	%rd7, [_Z37adaptive_compression_selection_kernelPKfS0_S0_PiPfiiff_param_0];
	ld.param.u64 	%rd6, [_Z37adaptive_compression_selection_kernelPKfS0_S0_PiPfiiff_param_2];
	ld.param.u64 	%rd8, [_Z37adaptive_compression_selection_kernelPKfS0_S0_PiPfiiff_param_3];
	ld.param.u64 	%rd9, [_Z37adaptive_compression_selection_kernelPKfS0_S0_PiPfiiff_param_4];
	ld.param.u32 	%r45, [_Z37adaptive_compression_selection_kernelPKfS0_S0_PiPfiiff_param_5];
	ld.param.u32 	%r44, [_Z37adaptive_compression_selection_kernelPKfS0_S0_PiPfiiff_param_6];
	ld.param.f32 	%f31, [_Z37adaptive_compression_selection_kernelPKfS0_S0_PiPfiiff_param_7];
	ld.param.f32 	%f32, [_Z37adaptive_compression_selection_kernelPKfS0_S0_PiPfiiff_param_8];
	cvta.to.global.u64 	%rd1, %rd7;
	cvta.to.global.u64 	%rd2, %rd9;
	cvta.to.global.u64 	%rd3, %rd8;
	mov.u32 	%r46, %ctaid.x;
	mov.u32 	%r47, %ntid.x;
	mov.u32 	%r48, %tid.x;
	mad.lo.s32 	%r1, %r46, %r47, %r48;
	setp.ge.s32 	%p1, %r1, %r45;
	@%p1 bra 	$L__BB4_34;
	cvta.to.global.u64 	%rd10, %rd6;
	mul.wide.s32 	%rd11, %r1, 4;
	add.s64 	%rd12, %rd10, %rd11;
	ld.global.nc.f32 	%f1, [%rd12];
	setp.lt.s32 	%p2, %r44, 1;
	mov.f32 	%f190, 0f00000000;
	@%p2 bra 	$L__BB4_14;
	mul.lo.s32 	%r2, %r44, %r1;
	and.b32  	%r3, %r44, 15;
	setp.lt.u32 	%p3, %r44, 16;
	mov.f32 	%f190, 0f00000000;
	mov.b32 	%r66, 0;
	@%p3 bra 	$L__BB4_5;
	and.b32  	%r66, %r44, 2147483632;
	neg.s32 	%r64, %r66;
	add.s64 	%rd4, %rd1, 32;
	mov.f32 	%f190, 0f00000000;
	mov.u32 	%r63, %r2;
$L__BB4_4:
	.pragma "nounroll";
	mul.wide.s32 	%rd13, %r63, 4;
	add.s64 	%rd14, %rd4, %rd13;
	ld.global.nc.f32 	%f37, [%rd14+-32];
	add.f32 	%f38, %f190, %f37;
	ld.global.nc.f32 	%f39, [%rd14+-28];
	add.f32 	%f40, %f38, %f39;
	ld.global.nc.f32 	%f41, [%rd14+-24];
	add.f32 	%f42, %f40, %f41;
	ld.global.nc.f32 	%f43, [%rd14+-20];
	add.f32 	%f44, %f42, %f43;
	ld.global.nc.f32 	%f45, [%rd14+-16];
	add.f32 	%f46, %f44, %f45;
	ld.global.nc.f32 	%f47, [%rd14+-12];
	add.f32 	%f48, %f46, %f47;
	ld.global.nc.f32 	%f49, [%rd14+-8];
	add.f32 	%f50, %f48, %f49;
	ld.global.nc.f32 	%f51, [%rd14+-4];
	add.f32 	%f52, %f50, %f51;
	ld.global.nc.f32 	%f53, [%rd14];
	add.f32 	%f54, %f52, %f53;
	ld.global.nc.f32 	%f55, [%rd14+4];
	add.f32 	%f56, %f54, %f55;
	ld.global.nc.f32 	%f57, [%rd14+8];
	add.f32 	%f58, %f56, %f57;
	ld.global.nc.f32 	%f59, [%rd14+12];
	add.f32 	%f60, %f58, %f59;
	ld.global.nc.f32 	%f61, [%rd14+16];
	add.f32 	%f62, %f60, %f61;
	ld.global.nc.f32 	%f63, [%rd14+20];
	add.f32 	%f64, %f62, %f63;
	ld.global.nc.f32 	%f65, [%rd14+24];
	add.f32 	%f66, %f64, %f65;
	ld.global.nc.f32 	%f67, [%rd14+28];
	add.f32 	%f190, %f66, %f67;
	add.s32 	%r64, %r64, 16;
	add.s32 	%r63, %r63, 16;
	setp.ne.s32 	%p4, %r64, 0;
	@%p4 bra 	$L__BB4_4;
$L__BB4_5:
	setp.eq.s32 	%p5, %r3, 0;
	@%p5 bra 	$L__BB4_14;
	and.b32  	%r11, %r44, 7;
	setp.lt.u32 	%p6, %r3, 8;
	@%p6 bra 	$L__BB4_8;
	add.s32 	%r50, %r66, %r2;
	mul.wide.s32 	%rd15, %r50, 4;
	add.s64 	%rd16, %rd1, %rd15;
	ld.global.nc.f32 	%f69, [%rd16];
	add.f32 	%f70, %f190, %f69;
	ld.global.nc.f32 	%f71, [%rd16+4];
	add.f32 	%f72, %f70, %f71;
	ld.global.nc.f32 	%f73, [%rd16+8];
	add.f32 	%f74, %f72, %f73;
	ld.global.nc.f32 	%f75, [%rd16+12];
	add.f32 	%f76, %f74, %f75;
	ld.global.nc.f32 	%f77, [%rd16+16];
	add.f32 	%f78, %f76, %f77;
	ld.global.nc.f32 	%f79, [%rd16+20];
	add.f32 	%f80, %f78, %f79;
	ld.global.nc.f32 	%f81, [%rd16+24];
	add.f32 	%f82, %f80, %f81;
	ld.global.nc.f32 	%f83, [%rd16+28];
	add.f32 	%f190, %f82, %f83;
	add.s32 	%r66, %r66, 8;
$L__BB4_8:
	setp.eq.s32 	%p7, %r11, 0;
	@%p7 bra 	$L__BB4_14;
	and.b32  	%r14, %r44, 3;
	setp.lt.u32 	%p8, %r11, 4;
	@%p8 bra 	$L__BB4_11;
	add.s32 	%r51, %r66, %r2;
	mul.wide.s32 	%rd17, %r51, 4;
	add.s64 	%rd18, %rd1, %rd17;
	ld.global.nc.f32 	%f85, [%rd18];
	add.f32 	%f86, %f190, %f85;
	ld.global.nc.f32 	%f87, [%rd18+4];
	add.f32 	%f88, %f86, %f87;
	ld.global.nc.f32 	%f89, [%rd18+8];
	add.f32 	%f90, %f88, %f89;
	ld.global.nc.f32 	%f91, [%rd18+12];
	add.f32 	%f190, %f90, %f91;
	add.s32 	%r66, %r66, 4;
$L__BB4_11:
	setp.eq.s32 	%p9, %r14, 0;
	@%p9 bra 	$L__BB4_14;
	add.s32 	%r69, %r66, %r2;
	neg.s32 	%r68, %r14;
$L__BB4_13:
	.pragma "nounroll";
	mul.wide.s32 	%rd19, %r69, 4;
	add.s64 	%rd20, %rd1, %rd19;
	ld.global.nc.f32 	%f92, [%rd20];
	add.f32 	%f190, %f190, %f92;
	add.s32 	%r69, %r69, 1;
	add.s32 	%r68, %r68, 1;
	setp.ne.s32 	%p10, %r68, 0;
	@%p10 bra 	$L__BB4_13;
$L__BB4_14:
	setp.lt.s32 	%p11, %r44, 1;
	cvt.rn.f32.s32 	%f15, %r44;
	div.rn.f32 	%f16, %f190, %f15;
	mov.f32 	%f199, 0f00000000;
	@%p11 bra 	$L__BB4_27;
	mul.lo.s32 	%r23, %r44, %r1;
	and.b32  	%r24, %r44, 15;
	setp.lt.u32 	%p12, %r44, 16;
	mov.f32 	%f199, 0f00000000;
	mov.b32 	%r73, 0;
	@%p12 bra 	$L__BB4_18;
	and.b32  	%r73, %r44, 2147483632;
	neg.s32 	%r71, %r73;
	add.s64 	%rd5, %rd1, 32;
	mov.f32 	%f199, 0f00000000;
	mov.u32 	%r70, %r23;
$L__BB4_17:
	.pragma "nounroll";
	mul.wide.s32 	%rd21, %r70, 4;
	add.s64 	%rd22, %rd5, %rd21;
	ld.global.nc.f32 	%f97, [%rd22+-32];
	sub.f32 	%f98, %f97, %f16;
	fma.rn.f32 	%f99, %f98, %f98, %f199;
	ld.global.nc.f32 	%f100, [%rd22+-28];
	sub.f32 	%f101, %f100, %f16;
	fma.rn.f32 	%f102, %f101, %f101, %f99;
	ld.global.nc.f32 	%f103, [%rd22+-24];
	sub.f32 	%f104, %f103, %f16;
	fma.rn.f32 	%f105, %f104, %f104, %f102;
	ld.global.nc.f32 	%f106, [%rd22+-20];
	sub.f32 	%f107, %f106, %f16;
	fma.rn.f32 	%f108, %f107, %f107, %f105;
	ld.global.nc.f32 	%f109, [%rd22+-16];
	sub.f32 	%f110, %f109, %f16;
	fma.rn.f32 	%f111, %f110, %f110, %f108;
	ld.global.nc.f32 	%f112, [%rd22+-12];
	sub.f32 	%f113, %f112, %f16;
	fma.rn.f32 	%f114, %f113, %f113, %f111;
	ld.global.nc.f32 	%f115, [%rd22+-8];
	sub.f32 	%f116, %f115, %f16;
	fma.rn.f32 	%f117, %f116, %f116, %f114;
	ld.global.nc.f32 	%f118, [%rd22+-4];
	sub.f32 	%f119, %f118, %f16;
	fma.rn.f32 	%f120, %f119, %f119, %f117;
	ld.global.nc.f32 	%f121, [%rd22];
	sub.f32 	%f122, %f121, %f16;
	fma.rn.f32 	%f123, %f122, %f122, %f120;
	ld.global.nc.f32 	%f124, [%rd22+4];
	sub.f32 	%f125, %f124, %f16;
	fma.rn.f32 	%f126, %f125, %f125, %f123;
	ld.global.nc.f32 	%f127, [%rd22+8];
	sub.f32 	%f128, %f127, %f16;
	fma.rn.f32 	%f129, %f128, %f128, %f126;
	ld.global.nc.f32 	%f130, [%rd22+12];
	sub.f32 	%f131, %f130, %f16;
	fma.rn.f32 	%f132, %f131, %f131, %f129;
	ld.global.nc.f32 	%f133, [%rd22+16];
	sub.f32 	%f134, %f133, %f16;
	fma.rn.f32 	%f135, %f134, %f134, %f132;
	ld.global.nc.f32 	%f136, [%rd22+20];
	sub.f32 	%f137, %f136, %f16;
	fma.rn.f32 	%f138, %f137, %f137, %f135;
	ld.global.nc.f32 	%f139, [%rd22+24];
	sub.f32 	%f140, %f139, %f16;
	fma.rn.f32 	%f141, %f140, %f140, %f138;
	ld.global.nc.f32 	%f142, [%rd22+28];
	sub.f32 	%f143, %f142, %f16;
	fma.rn.f32 	%f199, %f143, %f143, %f141;
	add.s32 	%r71, %r71, 16;
	add.s32 	%r70, %r70, 16;
	setp.ne.s32 	%p13, %r71, 0;
	@%p13 bra 	$L__BB4_17;
$L__BB4_18:
	setp.eq.s32 	%p14, %r24, 0;
	@%p14 bra 	$L__BB4_27;
	and.b32  	%r32, %r44, 7;
	setp.lt.u32 	%p15, %r24, 8;
	@%p15 bra 	$L__BB4_21;
	add.s32 	%r53, %r73, %r23;
	mul.wide.s32 	%rd23, %r53, 4;
	add.s64 	%rd24, %rd1, %rd23;
	ld.global.nc.f32 	%f145, [%rd24];
	sub.f32 	%f146, %f145, %f16;
	fma.rn.f32 	%f147, %f146, %f146, %f199;
	ld.global.nc.f32 	%f148, [%rd24+4];
	sub.f32 	%f149, %f148, %f16;
	fma.rn.f32 	%f150, %f149, %f149, %f147;
	ld.global.nc.f32 	%f151, [%rd24+8];
	sub.f32 	%f152, %f151, %f16;
	fma.rn.f32 	%f153, %f152, %f152, %f150;
	ld.global.nc.f32 	%f154, [%rd24+12];
	sub.f32 	%f155, %f154, %f16;
	fma.rn.f32 	%f156, %f155, %f155, %f153;
	ld.global.nc.f32 	%f157, [%rd24+16];
	sub.f32 	%f158, %f157, %f16;
	fma.rn.f32 	%f159, %f158, %f158, %f156;
	ld.global.nc.f32 	%f160, [%rd24+20];
	sub.f32 	%f161, %f160, %f16;
	fma.rn.f32 	%f162, %f161, %f161, %f159;
	ld.global.nc.f32 	%f163, [%rd24+24];
	sub.f32 	%f164, %f163, %f16;
	fma.rn.f32 	%f165, %f164, %f164, %f162;
	ld.global.nc.f32 	%f166, [%rd24+28];
	sub.f32 	%f167, %f166, %f16;
	fma.rn.f32 	%f199, %f167, %f167, %f165;
	add.s32 	%r73, %r73, 8;
$L__BB4_21:
	setp.eq.s32 	%p16, %r32, 0;
	@%p16 bra 	$L__BB4_27;
	and.b32  	%r35, %r44, 3;
	setp.lt.u32 	%p17, %r32, 4;
	@%p17 bra 	$L__BB4_24;
	add.s32 	%r54, %r73, %r23;
	mul.wide.s32 	%rd25, %r54, 4;
	add.s64 	%rd26, %rd1, %rd25;
	ld.global.nc.f32 	%f169, [%rd26];
	sub.f32 	%f170, %f169, %f16;
	fma.rn.f32 	%f171, %f170, %f170, %f199;
	ld.global.nc.f32 	%f172, [%rd26+4];
	sub.f32 	%f173, %f172, %f16;
	fma.rn.f32 	%f174, %f173, %f173, %f171;
	ld.global.nc.f32 	%f175, [%rd26+8];
	sub.f32 	%f176, %f175, %f16;
	fma.rn.f32 	%f177, %f176, %f176, %f174;
	ld.global.nc.f32 	%f178, [%rd26+12];
	sub.f32 	%f179, %f178, %f16;
	fma.rn.f32 	%f199, %f179, %f179, %f177;
	add.s32 	%r73, %r73, 4;
$L__BB4_24:
	setp.eq.s32 	%p18, %r35, 0;
	@%p18 bra 	$L__BB4_27;
	add.s32 	%r76, %r73, %r23;
	neg.s32 	%r75, %r35;
$L__BB4_26:
	.pragma "nounroll";
	mul.wide.s32 	%rd27, %r76, 4;
	add.s64 	%rd28, %rd1, %rd27;
	ld.global.nc.f32 	%f180, [%rd28];
	sub.f32 	%f181, %f180, %f16;
	fma.rn.f32 	%f199, %f181, %f181, %f199;
	add.s32 	%r76, %r76, 1;
	add.s32 	%r75, %r75, 1;
	setp.ne.s32 	%p19, %r75, 0;
	@%p19 bra 	$L__BB4_26;
$L__BB4_27:
	div.rn.f32 	%f30, %f199, %f15;
	setp.leu.f32 	%p20, %f1, %f31;
	@%p20 bra 	$L__BB4_31;
	setp.leu.f32 	%p22, %f30, 0f3F800000;
	@%p22 bra 	$L__BB4_30;
	add.s64 	%rd39, %rd3, %rd11;
	mov.b32 	%r61, 1;
	st.global.u32 	[%rd39], %r61;
	add.s64 	%rd40, %rd2, %rd11;
	mov.b32 	%r62, 1061997773;
	st.global.u32 	[%rd40], %r62;
	bra.uni 	$L__BB4_34;
$L__BB4_30:
	add.s64 	%rd36, %rd3, %rd11;
	mov.b32 	%r59, 5;
	st.global.u32 	[%rd36], %r59;
	add.s64 	%rd37, %rd2, %rd11;
	mov.b32 	%r60, 1060320051;
	st.global.u32 	[%rd37], %r60;
	bra.uni 	$L__BB4_34;
$L__BB4_31:
	setp.leu.f32 	%p21, %f1, %f32;
	@%p21 bra 	$L__BB4_33;
	add.s64 	%rd33, %rd3, %rd11;
	mov.b32 	%r57, 4;
	st.global.u32 	[%rd33], %r57;
	add.s64 	%rd34, %rd2, %rd11;
	mov.b32 	%r58, 1056964608;
	st.global.u32 	[%rd34], %r58;
	bra.uni 	$L__BB4_34;
$L__BB4_33:
	add.s64 	%rd30, %rd3, %rd11;
	mov.b32 	%r55, 2;
	st.global.u32 	[%rd30], %r55;
	add.s64 	%rd31, %rd2, %rd11;
	mov.b32 	%r56, 1048576000;
	st.global.u32 	[%rd31], %r56;
$L__BB4_34:
	ret;

}
	// .globl	_Z25hybrid_compression_kernelPKfS0_PKiS0_PfS3_S0_S0_ii
.visible .entry _Z25hybrid_compression_kernelPKfS0_PKiS0_PfS3_S0_S0_ii(
	.param .u64 .ptr .align 1 _Z25hybrid_compression_kernelPKfS0_PKiS0_PfS3_S0_S0_ii_param_0,
	.param .u64 .ptr .align 1 _Z25hybrid_compression_kernelPKfS0_PKiS0_PfS3_S0_S0_ii_param_1,
	.param .u64 .ptr .align 1 _Z25hybrid_compression_kernelPKfS0_PKiS0_PfS3_S0_S0_ii_param_2,
	.param .u64 .ptr .align 1 _Z25hybrid_compression_kernelPKfS0_PKiS0_PfS3_S0_S0_ii_param_3,
	.param .u64 .ptr .align 1 _Z25hybrid_compression_kernelPKfS0_PKiS0_PfS3_S0_S0_ii_param_4,
	.param .u64 .ptr .align 1 _Z25hybrid_compression_kernelPKfS0_PKiS0_PfS3_S0_S0_ii_param_5,
	.param .u64 .ptr .align 1 _Z25hybrid_compression_kernelPKfS0_PKiS0_PfS3_S0_S0_ii_param_6,
	.param .u64 .ptr .align 1 _Z25hybrid_compression_kernelPKfS0_PKiS0_PfS3_S0_S0_ii_param_7,
	.param .u32 _Z25hybrid_compression_kernelPKfS0_PKiS0_PfS3_S0_S0_ii_param_8,
	.param .u32 _Z25hybrid_compression_kernelPKfS0_PKiS0_PfS3_S0_S0_ii_param_9
)
{
	.reg .pred 	%p<7>;
	.reg .b32 	%r<7>;
	.reg .b32 	%f<27>;
	.reg .b64 	%rd<22>;

	ld.param.u64 	%rd1, [_Z25hybrid_compression_kernelPKfS0_PKiS0_PfS3_S0_S0_ii_param_0];
	ld.param.u64 	%rd2, [_Z25hybrid_compression_kernelPKfS0_PKiS0_PfS3_S0_S0_ii_param_1];
	ld.param.u64 	%rd3, [_Z25hybrid_compression_kernelPKfS0_PKiS0_PfS3_S0_S0_ii_param_2];
	ld.param.u64 	%rd4, [_Z25hybrid_compression_kernelPKfS0_PKiS0_PfS3_S0_S0_ii_param_3];
	ld.param.u64 	%rd5, [_Z25hybrid_compression_kernelPKfS0_PKiS0_PfS3_S0_S0_ii_param_4];
	ld.param.u64 	%rd6, [_Z25hybrid_compression_kernelPKfS0_PKiS0_PfS3_S0_S0_ii_param_5];
	ld.param.u32 	%r5, [_Z25hybrid_compression_kernelPKfS0_PKiS0_PfS3_S0_S0_ii_param_8];
	ld.param.u32 	%r4, [_Z25hybrid_compression_kernelPKfS0_PKiS0_PfS3_S0_S0_ii_param_9];
	mov.u32 	%r1, %ctaid.x;
	mov.u32 	%r2, %tid.x;
	setp.ge.s32 	%p1, %r1, %r5;
	setp.ge.s32 	%p2, %r2, %r4;
	or.pred  	%p3, %p1, %p2;
	@%p3 bra 	$L__BB5_8;
	cvta.to.global.u64 	%rd7, %rd3;
	cvta.to.global.u64 	%rd8, %rd4;
	cvta.to.global.u64 	%rd9, %rd1;
	cvta.to.global.u64 	%rd10, %rd2;
	mul.wide.u32 	%rd11, %r1, 4;
	add.s64 	%rd12, %rd7, %rd11;
	ld.global.nc.u32 	%r6, [%rd12];
	add.s64 	%rd13, %rd8, %rd11;
	ld.global.nc.f32 	%f1, [%rd13];
	mad.lo.s32 	%r3, %r4, %r1, %r2;
	mul.wide.u32 	%rd14, %r3, 4;
	add.s64 	%rd15, %rd9, %rd14;
	ld.global.nc.f32 	%f25, [%rd15];
	add.s64 	%rd16, %rd10, %rd14;
	ld.global.nc.f32 	%f26, [%rd16];
	setp.eq.s32 	%p4, %r6, 4;
	@%p4 bra 	$L__BB5_6;
	setp.eq.s32 	%p5, %r6, 2;
	@%p5 bra 	$L__BB5_5;
	setp.ne.s32 	%p6, %r6, 1;
	@%p6 bra 	$L__BB5_7;
	mov.f32 	%f21, 0f3F800000;
	sub.f32 	%f22, %f21, %f1;
	mul.f32 	%f23, %f1, %f25;
	fma.rn.f32 	%f25, %f25, %f22, %f23;
	mul.f32 	%f24, %f1, %f26;
	fma.rn.f32 	%f26, %f22, %f26, %f24;
	bra.uni 	$L__BB5_7;
$L__BB5_5:
	mul.f32 	%f12, %f25, 0f437F0000;
	mov.f32 	%f13, 0f3F000000;
	copysign.f32 	%f14, %f12, %f13;
	add.rz.f32 	%f15, %f12, %f14;
	cvt.rzi.f32.f32 	%f16, %f15;
	div.rn.f32 	%f25, %f16, 0f437F0000;
	mul.f32 	%f17, %f26, 0f437F0000;
	copysign.f32 	%f18, %f17, %f13;
	add.rz.f32 	%f19, %f17, %f18;
	cvt.rzi.f32.f32 	%f20, %f19;
	div.rn.f32 	%f26, %f20, 0f437F0000;
	bra.uni 	$L__BB5_7;
$L__BB5_6:
	mul.f32 	%f25, %f1, %f25;
	mul.f32 	%f26, %f1, %f26;
$L__BB5_7:
	cvta.to.global.u64 	%rd17, %rd5;
	add.s64 	%rd19, %rd17, %rd14;
	st.global.f32 	[%rd19], %f25;
	cvta.to.global.u64 	%rd20, %rd6;
	add.s64 	%rd21, %rd20, %rd14;
	st.global.f32 	[%rd21], %f26;
$L__BB5_8:
	ret;

}
	// .globl	_Z37compression_quality_assessment_kernelPKfS0_S0_S0_PfS1_ii
.visible .entry _Z37compression_quality_assessment_kernelPKfS0_S0_S0_PfS1_ii(
	.param .u64 .ptr .align 1 _Z37compression_quality_assessment_kernelPKfS0_S0_S0_PfS1_ii_param_0,
	.param .u64 .ptr .align 1 _Z37compression_quality_assessment_kernelPKfS0_S0_S0_PfS1_ii_param_1,
	.param .u64 .ptr .align 1 _Z37compression_quality_assessment_kernelPKfS0_S0_S0_PfS1_ii_param_2,
	.param .u64 .ptr .align 1 _Z37compression_quality_assessment_kernelPKfS0_S0_S0_PfS1_ii_param_3,
	.param .u64 .ptr .align 1 _Z37compression_quality_assessment_kernelPKfS0_S0_S0_PfS1_ii_param_4,
	.param .u64 .ptr .align 1 _Z37compression_quality_assessment_kernelPKfS0_S0_S0_PfS1_ii_param_5,
	.param .u32 _Z37compression_quality_assessment_kernelPKfS0_S0_S0_PfS1_ii_param_6,
	.param .u32 _Z37compression_quality_assessment_kernelPKfS0_S0_S0_PfS1_ii_param_7
)
{
	.reg .pred 	%p<6>;
	.reg .b32 	%r<14>;
	.reg .b32 	%f<39>;
	.reg .b64 	%rd<21>;
	// demoted variable
	.shared .align 4 .f32 _ZZ37compression_quality_assessment_kernelPKfS0_S0_S0_PfS1_iiE11s_key_error;
	// demoted variable
	.shared .align 4 .f32 _ZZ37compression_quality_assessment_kernelPKfS0_S0_S0_PfS1_iiE13s_value_error;
	// demoted variable
	.shared .align 4 .f32 _ZZ37compression_quality_assessment_kernelPKfS0_S0_S0_PfS1_iiE10s_key_norm;
	// demoted variable
	.shared .align 4 .f32 _ZZ37compression_quality_assessment_kernelPKfS0_S0_S0_PfS1_iiE12s_value_norm;
	ld.param.u64 	%rd5, [_Z37compression_quality_assessment_kernelPKfS0_S0_S0_PfS1_ii_param_0];
	ld.param.u64 	%rd6, [_Z37compression_quality_assessment_kernelPKfS0_S0_S0_PfS1_ii_param_1];
	ld.param.u64 	%rd7, [_Z37compression_quality_assessment_kernelPKfS0_S0_S0_PfS1_ii_param_2];
	ld.param.u64 	%rd8, [_Z37compression_quality_assessment_kernelPKfS0_S0_S0_PfS1_ii_param_3];
	ld.param.u64 	%rd9, [_Z37compression_quality_assessment_kernelPKfS0_S0_S0_PfS1_ii_param_4];
	ld.param.u64 	%rd10, [_Z37compression_quality_assessment_kernelPKfS0_S0_S0_PfS1_ii_param_5];
	ld.param.u32 	%r8, [_Z37compression_quality_assessment_kernelPKfS0_S0_S0_PfS1_ii_param_6];
	ld.param.u32 	%r7, [_Z37compression_quality_assessment_kernelPKfS0_S0_S0_PfS1_ii_param_7];
	mov.u32 	%r1, %ctaid.x;
	mov.u32 	%r2, %tid.x;
	setp.ge.s32 	%p1, %r1, %r8;
	@%p1 bra 	$L__BB6_8;
	setp.ne.s32 	%p2, %r2, 0;
	@%p2 bra 	$L__BB6_3;
	mov.b32 	%r9, 0;
	st.shared.u32 	[_ZZ37compression_quality_assessment_kernelPKfS0_S0_S0_PfS1_iiE13s_value_error], %r9;
	st.shared.u32 	[_ZZ37compression_quality_assessment_kernelPKfS0_S0_S0_PfS1_iiE11s_key_error], %r9;
	st.shared.u32 	[_ZZ37compression_quality_assessment_kernelPKfS0_S0_S0_PfS1_iiE12s_value_norm], %r9;
	st.shared.u32 	[_ZZ37compression_quality_assessment_kernelPKfS0_S0_S0_PfS1_iiE10s_key_norm], %r9;
$L__BB6_3:
	bar.sync 	0;
	setp.ge.s32 	%p3, %r2, %r7;
	@%p3 bra 	$L__BB6_6;
	mul.lo.s32 	%r3, %r7, %r1;
	mov.u32 	%r4, %ntid.x;
	cvta.to.global.u64 	%rd1, %rd5;
	cvta.to.global.u64 	%rd2, %rd7;
	cvta.to.global.u64 	%rd3, %rd6;
	cvta.to.global.u64 	%rd4, %rd8;
	mov.u32 	%r13, %r2;
$L__BB6_5:
	add.s32 	%r10, %r13, %r3;
	mul.wide.s32 	%rd11, %r10, 4;
	add.s64 	%rd12, %rd1, %rd11;
	ld.global.nc.f32 	%f1, [%rd12];
	add.s64 	%rd13, %rd2, %rd11;
	ld.global.nc.f32 	%f2, [%rd13];
	add.s64 	%rd14, %rd3, %rd11;
	ld.global.nc.f32 	%f3, [%rd14];
	add.s64 	%rd15, %rd4, %rd11;
	ld.global.nc.f32 	%f4, [%rd15];
	sub.f32 	%f5, %f1, %f2;
	sub.f32 	%f6, %f3, %f4;
	mul.f32 	%f7, %f5, %f5;
	atom.shared.add.f32 	%f8, [_ZZ37compression_quality_assessment_kernelPKfS0_S0_S0_PfS1_iiE11s_key_error], %f7;
	mul.f32 	%f9, %f6, %f6;
	atom.shared.add.f32 	%f10, [_ZZ37compression_quality_assessment_kernelPKfS0_S0_S0_PfS1_iiE13s_value_error], %f9;
	mul.f32 	%f11, %f1, %f1;
	atom.shared.add.f32 	%f12, [_ZZ37compression_quality_assessment_kernelPKfS0_S0_S0_PfS1_iiE10s_key_norm], %f11;
	mul.f32 	%f13, %f3, %f3;
	atom.shared.add.f32 	%f14, [_ZZ37compression_quality_assessment_kernelPKfS0_S0_S0_PfS1_iiE12s_value_norm], %f13;
	add.s32 	%r13, %r13, %r4;
	setp.lt.s32 	%p4, %r13, %r7;
	@%p4 bra 	$L__BB6_5;
$L__BB6_6:
	setp.ne.s32 	%p5, %r2, 0;
	bar.sync 	0;
	@%p5 bra 	$L__BB6_8;
	ld.shared.f32 	%f15, [_ZZ37compression_quality_assessment_kernelPKfS0_S0_S0_PfS1_iiE11s_key_error];
	ld.shared.f32 	%f16, [_ZZ37compression_quality_assessment_kernelPKfS0_S0_S0_PfS1_iiE13s_value_error];
	add.f32 	%f17, %f15, %f16;
	cvt.rn.f32.s32 	%f18, %r7;
	add.f32 	%f19, %f18, %f18;
	div.rn.f32 	%f20, %f17, %f19;
	ld.shared.f32 	%f21, [_ZZ37compression_quality_assessment_kernelPKfS0_S0_S0_PfS1_iiE10s_key_norm];
	ld.shared.f32 	%f22, [_ZZ37compression_quality_assessment_kernelPKfS0_S0_S0_PfS1_iiE12s_value_norm];
	add.f32 	%f23, %f21, %f22;
	div.rn.f32 	%f24, %f23, %f19;
	add.f32 	%f25, %f24, 0f322BCC77;
	div.rn.f32 	%f26, %f20, %f25;
	fma.rn.f32 	%f27, %f26, 0fBBBB989D, 0f3F000000;
	cvt.sat.f32.f32 	%f28, %f27;
	mov.f32 	%f29, 0f4B400001;
	mov.f32 	%f30, 0f437C0000;
	fma.rm.f32 	%f31, %f28, %f30, %f29;
	add.f32 	%f32, %f31, 0fCB40007F;
	neg.f32 	%f33, %f32;
	fma.rn.f32 	%f34, %f26, 0fBFB8AA3B, %f33;
	fma.rn.f32 	%f35, %f26, 0fB2A57060, %f34;
	mov.b32 	%r11, %f31;
	shl.b32 	%r12, %r11, 23;
	mov.b32 	%f36, %r12;
	ex2.approx.ftz.f32 	%f37, %f35;
	mul.f32 	%f38, %f37, %f36;
	cvta.to.global.u64 	%rd16, %rd9;
	mul.wide.u32 	%rd17, %r1, 4;
	add.s64 	%rd18, %rd16, %rd17;
	st.global.f32 	[%rd18], %f38;
	cvta.to.global.u64 	%rd19, %rd10;
	add.s64 	%rd20, %rd19, %rd17;
	st.global.f32 	[%rd20], %f26;
$L__BB6_8:
	ret;

}


// ===== COMPILED SASS (sm_100) =====

	.target	sm_100

	.elftype	@"ET_EXEC"


//--------------------- .note.nv.tkinfo           --------------------------
	.section	.note.nv.tkinfo,"",@"SHT_NOTE"
	.sectionflags	@"SHF_NOTE_NV_TKINFO"
	.tkinfo
        /*0018*/ 	.word	0x00000002
        /*0030*/ 	.string	""
        /*0030*/ 	.string	"ptxas"
        /*0030*/ 	.string	"Cuda compilation tools, release 13.0, V13.0.88"
        /*0030*/ 	.string	"Build cuda_13.0.r13.0/compiler.36424714_0"
        /*0030*/ 	.string	"-arch sm_100 -m 64 "



//--------------------- .note.nv.cuinfo           --------------------------
	.section	.note.nv.cuinfo,"",@"SHT_NOTE"
	.sectionflags	@"SHF_NOTE_NV_CUINFO"
        /*0018*/ 	.short	0x0002
        /*001a*/ 	.short	0x0064
        /*001c*/ 	.short	0x0082
	.zero		2


//--------------------- .nv.info                  --------------------------
	.section	.nv.info,"",@"SHT_CUDA_INFO"
	.align	4


	//----- nvinfo : EIATTR_REGCOUNT
	.align		4
        /*0000*/ 	.byte	0x04, 0x2f
        /*0002*/ 	.short	(.L_1 - .L_0)
	.align		4
.L_0:
        /*0004*/ 	.word	index@(_Z23lora_compression_kernelPKfS0_PfS1_S0_S0_S0_S0_iiif)
        /*0008*/ 	.word	0x00000020


	//----- nvinfo : EIATTR_FRAME_SIZE
	.align		4
.L_1:
        /*000c*/ 	.byte	0x04, 0x11
        /*000e*/ 	.short	(.L_3 - .L_2)
	.align		4
.L_2:
        /*0010*/ 	.word	index@(_Z23lora_compression_kernelPKfS0_PfS1_S0_S0_S0_S0_iiif)
        /*0014*/ 	.word	0x00000000


	//----- nvinfo : EIATTR_REGCOUNT
	.align		4
.L_3:
        /*0018*/ 	.byte	0x04, 0x2f
        /*001a*/ 	.short	(.L_5 - .L_4)
	.align		4
.L_4:
        /*001c*/ 	.word	index@(_Z31quantization_compression_kernelPKfS0_PfS1_S1_iii)
        /*0020*/ 	.word	0x00000028


	//----- nvinfo : EIATTR_FRAME_SIZE
	.align		4
.L_5:
        /*0024*/ 	.byte	0x04, 0x11
        /*0026*/ 	.short	(.L_7 - .L_6)
	.align		4
.L_6:
        /*0028*/ 	.word	index@($__internal_3_$__cuda_sm3x_div_rn_noftz_f32_slowpath)
        /*002c*/ 	.word	0x00000000


	//----- nvinfo : EIATTR_FRAME_SIZE
	.align		4
.L_7:
        /*0030*/ 	.byte	0x04, 0x11
        /*0032*/ 	.short	(.L_9 - .L_8)
	.align		4
.L_8:
        /*0034*/ 	.word	index@(_Z31quantization_compression_kernelPKfS0_PfS1_S1_iii)
        /*0038*/ 	.word	0x00000000


	//----- nvinfo : EIATTR_REGCOUNT
	.align		4
.L_9:
        /*003c*/ 	.byte	0x04, 0x2f
        /*003e*/ 	.short	(.L_11 - .L_10)
	.align		4
.L_10:
        /*0040*/ 	.word	index@(_Z26pyramid_compression_kernelPKfS0_S0_PfS1_S0_iiiPKif)
        /*0044*/ 	.word	0x00000020


	//----- nvinfo : EIATTR_FRAME_SIZE
	.align		4
.L_11:
        /*0048*/ 	.byte	0x04, 0x11
        /*004a*/ 	.short	(.L_13 - .L_12)
	.align		4
.L_12:
        /*004c*/ 	.word	index@(_Z26pyramid_compression_kernelPKfS0_S0_PfS1_S0_iiiPKif)
        /*0050*/ 	.word	0x00000000


	//----- nvinfo : EIATTR_REGCOUNT
	.align		4
.L_13:
        /*0054*/ 	.byte	0x04, 0x2f
        /*0056*/ 	.short	(.L_15 - .L_14)
	.align		4
.L_14:
        /*0058*/ 	.word	index@(_Z22svd_compression_kernelPKfS0_PfS1_S0_S0_S0_S0_S0_S0_iii)
        /*005c*/ 	.word	0x00000020


	//----- nvinfo : EIATTR_FRAME_SIZE
	.align		4
.L_15:
        /*0060*/ 	.byte	0x04, 0x11
        /*0062*/ 	.short	(.L_17 - .L_16)
	.align		4
.L_16:
        /*0064*/ 	.word	index@(_Z22svd_compression_kernelPKfS0_PfS1_S0_S0_S0_S0_S0_S0_iii)
        /*0068*/ 	.word	0x00000000


	//----- nvinfo : EIATTR_REGCOUNT
	.align		4
.L_17:
        /*006c*/ 	.byte	0x04, 0x2f
        /*006e*/ 	.short	(.L_19 - .L_18)
	.align		4
.L_18:
        /*0070*/ 	.word	index@(_Z37adaptive_compression_selection_kernelPKfS0_S0_PiPfiiff)
        /*0074*/ 	.word	0x00000020


	//----- nvinfo : EIATTR_FRAME_SIZE
	.align		4
.L_19:
        /*0078*/ 	.byte	0x04, 0x11
        /*007a*/ 	.short	(.L_21 - .L_20)
	.align		4
.L_20:
        /*007c*/ 	.word	index@($__internal_2_$__cuda_sm3x_div_rn_noftz_f32_slowpath)
        /*0080*/ 	.word	0x00000000


	//----- nvinfo : EIATTR_FRAME_SIZE
	.align		4
.L_21:
        /*0084*/ 	.byte	0x04, 0x11
        /*0086*/ 	.short	(.L_23 - .L_22)
	.align		4
.L_22:
        /*0088*/ 	.word	index@(_Z37adaptive_compression_selection_kernelPKfS0_S0_PiPfiiff)
        /*008c*/ 	.word	0x00000000


	//----- nvinfo : EIATTR_REGCOUNT
	.align		4
.L_23:
        /*0090*/ 	.byte	0x04, 0x2f
        /*0092*/ 	.short	(.L_25 - .L_24)
	.align		4
.L_24:
        /*0094*/ 	.word	index@(_Z25hybrid_compression_kernelPKfS0_PKiS0_PfS3_S0_S0_ii)
        /*0098*/ 	.word	0x00000012


	//----- nvinfo : EIATTR_FRAME_SIZE
	.align		4
.L_25:
        /*009c*/ 	.byte	0x04, 0x11
        /*009e*/ 	.short	(.L_27 - .L_26)
	.align		4
.L_26:
        /*00a0*/ 	.word	index@($__internal_1_$__cuda_sm3x_div_rn_noftz_f32_slowpath)
        /*00a4*/ 	.word	0x00000000


	//----- nvinfo : EIATTR_FRAME_SIZE
	.align		4
.L_27:
        /*00a8*/ 	.byte	0x04, 0x11
        /*00aa*/ 	.short	(.L_29 - .L_28)
	.align		4
.L_28:
        /*00ac*/ 	.word	index@(_Z25hybrid_compression_kernelPKfS0_PKiS0_PfS3_S0_S0_ii)
        /*00b0*/ 	.word	0x00000000


	//----- nvinfo : EIATTR_REGCOUNT
	.align		4
.L_29:
        /*00b4*/ 	.byte	0x04, 0x2f
        /*00b6*/ 	.short	(.L_31 - .L_30)
	.align		4
.L_30:
        /*00b8*/ 	.word	index@(_Z37compression_quality_assessment_kernelPKfS0_S0_S0_PfS1_ii)
        /*00bc*/ 	.word	0x00000018


	//----- nvinfo : EIATTR_FRAME_SIZE
	.align		4
.L_31:
        /*00c0*/ 	.byte	0x04, 0x11
        /*00c2*/ 	.short	(.L_33 - .L_32)
	.align		4
.L_32:
        /*00c4*/ 	.word	index@($__internal_0_$__cuda_sm3x_div_rn_noftz_f32_slowpath)
        /*00c8*/ 	.word	0x00000000


	//----- nvinfo : EIATTR_FRAME_SIZE
	.align		4
.L_33:
        /*00cc*/ 	.byte	0x04, 0x11
        /*00ce*/ 	.short	(.L_35 - .L_34)
	.align		4
.L_34:
        /*00d0*/ 	.word	index@(_Z37compression_quality_assessment_kernelPKfS0_S0_S0_PfS1_ii)
        /*00d4*/ 	.word	0x00000000


	//----- nvinfo : EIATTR_MIN_STACK_SIZE
	.align		4
.L_35:
        /*00d8*/ 	.byte	0x04, 0x12
        /*00da*/ 	.short	(.L_37 - .L_36)
	.align		4
.L_36:
        /*00dc*/ 	.word	index@(_Z37compression_quality_assessment_kernelPKfS0_S0_S0_PfS1_ii)
        /*00e0*/ 	.word	0x00000000


	//----- nvinfo : EIATTR_MIN_STACK_SIZE
	.align		4
.L_37:
        /*00e4*/ 	.byte	0x04, 0x12
        /*00e6*/ 	.short	(.L_39 - .L_38)
	.align		4
.L_38:
        /*00e8*/ 	.word	index@(_Z25hybrid_compression_kernelPKfS0_PKiS0_PfS3_S0_S0_ii)
        /*00ec*/ 	.word	0x00000000


	//----- nvinfo : EIATTR_MIN_STACK_SIZE
	.align		4
.L_39:
        /*00f0*/ 	.byte	0x04, 0x12
        /*00f2*/ 	.short	(.L_41 - .L_40)
	.align		4
.L_40:
        /*00f4*/ 	.word	index@(_Z37adaptive_compression_selection_kernelPKfS0_S0_PiPfiiff)
        /*00f8*/ 	.word	0x00000000


	//----- nvinfo : EIATTR_MIN_STACK_SIZE
	.align		4
.L_41:
        /*00fc*/ 	.byte	0x04, 0x12
        /*00fe*/ 	.short	(.L_43 - .L_42)
	.align		4
.L_42:
        /*0100*/ 	.word	index@(_Z22svd_compression_kernelPKfS0_PfS1_S0_S0_S0_S0_S0_S0_iii)
        /*0104*/ 	.word	0x00000000


	//----- nvinfo : EIATTR_MIN_STACK_SIZE
	.align		4
.L_43:
        /*0108*/ 	.byte	0x04, 0x12
        /*010a*/ 	.short	(.L_45 - .L_44)
	.align		4
.L_44:
        /*010c*/ 	.word	index@(_Z26pyramid_compression_kernelPKfS0_S0_PfS1_S0_iiiPKif)
        /*0110*/ 	.word	0x00000000


	//----- nvinfo : EIATTR_MIN_STACK_SIZE
	.align		4
.L_45:
        /*0114*/ 	.byte	0x04, 0x12
        /*0116*/ 	.short	(.L_47 - .L_46)
	.align		4
.L_46:
        /*0118*/ 	.word	index@(_Z31quantization_compression_kernelPKfS0_PfS1_S1_iii)
        /*011c*/ 	.word	0x00000000


	//----- nvinfo : EIATTR_MIN_STACK_SIZE
	.align		4
.L_47:
        /*0120*/ 	.byte	0x04, 0x12
        /*0122*/ 	.short	(.L_49 - .L_48)
	.align		4
.L_48:
        /*0124*/ 	.word	index@(_Z23lora_compression_kernelPKfS0_PfS1_S0_S0_S0_S0_iiif)
        /*0128*/ 	.word	0x00000000
.L_49:


//--------------------- .nv.compat                --------------------------
	.section	.nv.compat,"",@"SHT_CUDA_COMPAT_INFO"
	.align	4
        /*0000*/ 	.byte	0x02, 0x09, 0x00, 0x00, 0x02, 0x02, 0x01, 0x00, 0x02, 0x05, 0x05, 0x00, 0x03, 0x07, 0x01, 0x01
        /*0010*/ 	.byte	0x02, 0x03, 0x00, 0x00, 0x02, 0x06, 0x01, 0x00, 0x04, 0x0b, 0x08, 0x00, 0x01, 0x00, 0x00, 0x00
        /*0020*/ 	.byte	0x00, 0x00, 0x00, 0x00


//--------------------- .nv.info._Z37compression_quality_assessment_kernelPKfS0_S0_S0_PfS1_ii --------------------------
	.section	.nv.info._Z37compression_quality_assessment_kernelPKfS0_S0_S0_PfS1_ii,"",@"SHT_CUDA_INFO"
	.sectionflags	@""
	.align	4


	//----- nvinfo : EIATTR_CUDA_API_VERSION
	.align		4
        /*0000*/ 	.byte	0x04, 0x37
        /*0002*/ 	.short	(.L_51 - .L_50)
.L_50:
        /*0004*/ 	.word	0x00000082


	//----- nvinfo : EIATTR_KPARAM_INFO
	.align		4
.L_51:
        /*0008*/ 	.byte	0x04, 0x17
        /*000a*/ 	.short	(.L_53 - .L_52)
.L_52:
        /*000c*/ 	.word	0x00000000
        /*0010*/ 	.short	0x0007
        /*0012*/ 	.short	0x0034
        /*0014*/ 	.byte	0x00, 0xf0, 0x11, 0x00


	//----- nvinfo : EIATTR_KPARAM_INFO
	.align		4
.L_53:
        /*0018*/ 	.byte	0x04, 0x17
        /*001a*/ 	.short	(.L_55 - .L_54)
.L_54:
        /*001c*/ 	.word	0x00000000
        /*0020*/ 	.short	0x0006
        /*0022*/ 	.short	0x0030
        /*0024*/ 	.byte	0x00, 0xf0, 0x11, 0x00


	//----- nvinfo : EIATTR_KPARAM_INFO
	.align		4
.L_55:
        /*0028*/ 	.byte	0x04, 0x17
        /*002a*/ 	.short	(.L_57 - .L_56)
.L_56:
        /*002c*/ 	.word	0x00000000
        /*0030*/ 	.short	0x0005
        /*0032*/ 	.short	0x0028
        /*0034*/ 	.byte	0x00, 0xf5, 0x21, 0x00


	//----- nvinfo : EIATTR_KPARAM_INFO
	.align		4
.L_57:
        /*0038*/ 	.byte	0x04, 0x17
        /*003a*/ 	.short	(.L_59 - .L_58)
.L_58:
        /*003c*/ 	.word	0x00000000
        /*0040*/ 	.short	0x0004
        /*0042*/ 	.short	0x0020
        /*0044*/ 	.byte	0x00, 0xf5, 0x21, 0x00


	//----- nvinfo : EIATTR_KPARAM_INFO
	.align		4
.L_59:
        /*0048*/ 	.byte	0x04, 0x17
        /*004a*/ 	.short	(.L_61 - .L_60)
.L_60:
        /*004c*/ 	.word	0x00000000
        /*0050*/ 	.short	0x0003
        /*0052*/ 	.short	0x0018
        /*0054*/ 	.byte	0x00, 0xf5, 0x21, 0x00


	//----- nvinfo : EIATTR_KPARAM_INFO
	.align		4
.L_61:
        /*0058*/ 	.byte	0x04, 0x17
        /*005a*/ 	.short	(.L_63 - .L_62)
.L_62:
        /*005c*/ 	.word	0x00000000
        /*0060*/ 	.short	0x0002
        /*0062*/ 	.short	0x0010
        /*0064*/ 	.byte	0x00, 0xf5, 0x21, 0x00


	//----- nvinfo : EIATTR_KPARAM_INFO
	.align		4
.L_63:
        /*0068*/ 	.byte	0x04, 0x17
        /*006a*/ 	.short	(.L_65 - .L_64)
.L_64:
        /*006c*/ 	.word	0x00000000
        /*0070*/ 	.short	0x0001
        /*0072*/ 	.short	0x0008
        /*0074*/ 	.byte	0x00, 0xf5, 0x21, 0x00


	//----- nvinfo : EIATTR_KPARAM_INFO
	.align		4
.L_65:
        /*0078*/ 	.byte	0x04, 0x17
        /*007a*/ 	.short	(.L_67 - .L_66)
.L_66:
        /*007c*/ 	.word	0x00000000
        /*0080*/ 	.short	0x0000
        /*0082*/ 	.short	0x0000
        /*0084*/ 	.byte	0x00, 0xf5, 0x21, 0x00


	//----- nvinfo : EIATTR_SPARSE_MMA_MASK
	.align		4
.L_67:
        /*0088*/ 	.byte	0x03, 0x50
        /*008a*/ 	.short	0x0000


	//----- nvinfo : EIATTR_MAXREG_COUNT
	.align		4
        /*008c*/ 	.byte	0x03, 0x1b
        /*008e*/ 	.short	0x00ff


	//----- nvinfo : EIATTR_NUM_BARRIERS
	.align		4
        /*0090*/ 	.byte	0x02, 0x4c
        /*0092*/ 	.byte	0x01
	.zero		1


	//----- nvinfo : EIATTR_MERCURY_ISA_VERSION
	.align		4
        /*0094*/ 	.byte	0x03, 0x5f
        /*0096*/ 	.short	0x0101


	//----- nvinfo : EIATTR_VRC_CTA_INIT_COUNT
	.align		4
        /*0098*/ 	.byte	0x02, 0x4a
	.zero		1
	.zero		1


	//----- nvinfo : EIATTR_EXIT_INSTR_OFFSETS
	.align		4
        /*009c*/ 	.byte	0x04, 0x1c
        /*009e*/ 	.short	(.L_69 - .L_68)


	//   ....[0]....
.L_68:
        /*00a0*/ 	.word	0x00000040


	//   ....[1]....
        /*00a4*/ 	.word	0x00000500


	//   ....[2]....
        /*00a8*/ 	.word	0x00000970


	//----- nvinfo : EIATTR_CRS_STACK_SIZE
	.align		4
.L_69:
        /*00ac*/ 	.byte	0x04, 0x1e
        /*00ae*/ 	.short	(.L_71 - .L_70)
.L_70:
        /*00b0*/ 	.word	0x00000000


	//----- nvinfo : EIATTR_CBANK_PARAM_SIZE
	.align		4
.L_71:
        /*00b4*/ 	.byte	0x03, 0x19
        /*00b6*/ 	.short	0x0038


	//----- nvinfo : EIATTR_PARAM_CBANK
	.align		4
        /*00b8*/ 	.byte	0x04, 0x0a
        /*00ba*/ 	.short	(.L_73 - .L_72)
	.align		4
.L_72:
        /*00bc*/ 	.word	index@(.nv.constant0._Z37compression_quality_assessment_kernelPKfS0_S0_S0_PfS1_ii)
        /*00c0*/ 	.short	0x0380
        /*00c2*/ 	.short	0x0038


	//----- nvinfo : EIATTR_SW_WAR
	.align		4
.L_73:
        /*00c4*/ 	.byte	0x04, 0x36
        /*00c6*/ 	.short	(.L_75 - .L_74)
.L_74:
        /*00c8*/ 	.word	0x00000008
.L_75:


//--------------------- .nv.info._Z25hybrid_compression_kernelPKfS0_PKiS0_PfS3_S0_S0_ii --------------------------
	.section	.nv.info._Z25hybrid_compression_kernelPKfS0_PKiS0_PfS3_S0_S0_ii,"",@"SHT_CUDA_INFO"
	.sectionflags	@""
	.align	4


	//----- nvinfo : EIATTR_CUDA_API_VERSION
	.align		4
        /*0000*/ 	.byte	0x04, 0x37
        /*0002*/ 	.short	(.L_77 - .L_76)
.L_76:
        /*0004*/ 	.word	0x00000082


	//----- nvinfo : EIATTR_KPARAM_INFO
	.align		4
.L_77:
        /*0008*/ 	.byte	0x04, 0x17
        /*000a*/ 	.short	(.L_79 - .L_78)
.L_78:
        /*000c*/ 	.word	0x00000000
        /*0010*/ 	.short	0x0009
        /*0012*/ 	.short	0x0044
        /*0014*/ 	.byte	0x00, 0xf0, 0x11, 0x00


	//----- nvinfo : EIATTR_KPARAM_INFO
	.align		4
.L_79:
        /*0018*/ 	.byte	0x04, 0x17
        /*001a*/ 	.short	(.L_81 - .L_80)
.L_80:
        /*001c*/ 	.word	0x00000000
        /*0020*/ 	.short	0x0008
        /*0022*/ 	.short	0x0040
        /*0024*/ 	.byte	0x00, 0xf0, 0x11, 0x00


	//----- nvinfo : EIATTR_KPARAM_INFO
	.align		4
.L_81:
        /*0028*/ 	.byte	0x04, 0x17
        /*002a*/ 	.short	(.L_83 - .L_82)
.L_82:
        /*002c*/ 	.word	0x00000000
        /*0030*/ 	.short	0x0007
        /*0032*/ 	.short	0x0038
        /*0034*/ 	.byte	0x00, 0xf5, 0x21, 0x00


	//----- nvinfo : EIATTR_KPARAM_INFO
	.align		4
.L_83:
        /*0038*/ 	.byte	0x04, 0x17
        /*003a*/ 	.short	(.L_85 - .L_84)
.L_84:
        /*003c*/ 	.word	0x00000000
        /*0040*/ 	.short	0x0006
        /*0042*/ 	.short	0x0030
        /*0044*/ 	.byte	0x00, 0xf5, 0x21, 0x00


	//----- nvinfo : EIATTR_KPARAM_INFO
	.align		4
.L_85:
        /*0048*/ 	.byte	0x04, 0x17
        /*004a*/ 	.short	(.L_87 - .L_86)
.L_86:
        /*004c*/ 	.word	0x00000000
        /*0050*/ 	.short	0x0005
        /*0052*/ 	.short	0x0028
        /*0054*/ 	.byte	0x00, 0xf5, 0x21, 0x00


	//----- nvinfo : EIATTR_KPARAM_INFO
	.align		4
.L_87:
        /*0058*/ 	.byte	0x04, 0x17
        /*005a*/ 	.short	(.L_89 - .L_88)
.L_88:
        /*005c*/ 	.word	0x00000000
        /*0060*/ 	.short	0x0004
        /*0062*/ 	.short	0x0020
        /*0064*/ 	.byte	0x00, 0xf5, 0x21, 0x00


	//----- nvinfo : EIATTR_KPARAM_INFO
	.align		4
.L_89:
        /*0068*/ 	.byte	0x04, 0x17
        /*006a*/ 	.short	(.L_91 - .L_90)
.L_90:
        /*006c*/ 	.word	0x00000000
        /*0070*/ 	.short	0x0003
        /*0072*/ 	.short	0x0018
        /*0074*/ 	.byte	0x00, 0xf5, 0x21, 0x00


	//----- nvinfo : EIATTR_KPARAM_INFO
	.align		4
.L_91:
        /*0078*/ 	.byte	0x04, 0x17
        /*007a*/ 	.short	(.L_93 - .L_92)
.L_92:
        /*007c*/ 	.word	0x00000000
        /*0080*/ 	.short	0x0002
        /*0082*/ 	.short	0x0010
        /*0084*/ 	.byte	0x00, 0xf5, 0x21, 0x00


	//----- nvinfo : EIATTR_KPARAM_INFO
	.align		4
.L_93:
        /*0088*/ 	.byte	0x04, 0x17
        /*008a*/ 	.short	(.L_95 - .L_94)
.L_94:
        /*008c*/ 	.word	0x00000000
        /*0090*/ 	.short	0x0001
        /*0092*/ 	.short	0x0008
        /*0094*/ 	.byte	0x00, 0xf5, 0x21, 0x00


	//----- nvinfo : EIATTR_KPARAM_INFO
	.align		4
.L_95:
        /*0098*/ 	.byte	0x04, 0x17
        /*009a*/ 	.short	(.L_97 - .L_96)
.L_96:
        /*009c*/ 	.word	0x00000000
        /*00a0*/ 	.short	0x0000
        /*00a2*/ 	.short	0x0000
        /*00a4*/ 	.byte	0x00, 0xf5, 0x21, 0x00


	//----- nvinfo : EIATTR_SPARSE_MMA_MASK
	.align		4
.L_97:
        /*00a8*/ 	.byte	0x03, 0x50
        /*00aa*/ 	.short	0x0000


	//----- nvinfo : EIATTR_MAXREG_COUNT
	.align		4
        /*00ac*/ 	.byte	0x03, 0x1b
        /*00ae*/ 	.short	0x00ff


	//----- nvinfo : EIATTR_MERCURY_ISA_VERSION
	.align		4
        /*00b0*/ 	.byte	0x03, 0x5f
        /*00b2*/ 	.short	0x0101


	//----- nvinfo : EIATTR_VRC_CTA_INIT_COUNT
	.align		4
        /*00b4*/ 	.byte	0x02, 0x4a
	.zero		1
	.zero		1


	//----- nvinfo : EIATTR_EXIT_INSTR_OFFSETS
	.align		4
        /*00b8*/ 	.byte	0x04, 0x1c
        /*00ba*/ 	.short	(.L_99 - .L_98)


	//   ....[0]....
.L_98:
        /*00bc*/ 	.word	0x00000060


	//   ....[1]....
        /*00c0*/ 	.word	0x000004f0


	//----- nvinfo : EIATTR_CRS_STACK_SIZE
	.align		4
.L_99:
        /*00c4*/ 	.byte	0x04, 0x1e
        /*00c6*/ 	.short	(.L_101 - .L_100)
.L_100:
        /*00c8*/ 	.word	0x00000000


	//----- nvinfo : EIATTR_CBANK_PARAM_SIZE
	.align		4
.L_101:
        /*00cc*/ 	.byte	0x03, 0x19
        /*00ce*/ 	.short	0x0048


	//----- nvinfo : EIATTR_PARAM_CBANK
	.align		4
        /*00d0*/ 	.byte	0x04, 0x0a
        /*00d2*/ 	.short	(.L_103 - .L_102)
	.align		4
.L_102:
        /*00d4*/ 	.word	index@(.nv.constant0._Z25hybrid_compression_kernelPKfS0_PKiS0_PfS3_S0_S0_ii)
        /*00d8*/ 	.short	0x0380
        /*00da*/ 	.short	0x0048


	//----- nvinfo : EIATTR_SW_WAR
	.align		4
.L_103:
        /*00dc*/ 	.byte	0x04, 0x36
        /*00de*/ 	.short	(.L_105 - .L_104)
.L_104:
        /*00e0*/ 	.word	0x00000008
.L_105:


//--------------------- .nv.info._Z37adaptive_compression_selection_kernelPKfS0_S0_PiPfiiff --------------------------
	.section	.nv.info._Z37adaptive_compression_selection_kernelPKfS0_S0_PiPfiiff,"",@"SHT_CUDA_INFO"
	.sectionflags	@""
	.align	4


	//----- nvinfo : EIATTR_CUDA_API_VERSION
	.align		4
        /*0000*/ 	.byte	0x04, 0x37
        /*0002*/ 	.short	(.L_107 - .L_106)
.L_106:
        /*0004*/ 	.word	0x00000082


	//----- nvinfo : EIATTR_KPARAM_INFO
	.align		4
.L_107:
        /*0008*/ 	.byte	0x04, 0x17
        /*000a*/ 	.short	(.L_109 - .L_108)
.L_108:
        /*000c*/ 	.word	0x00000000
        /*0010*/ 	.short	0x0008
        /*0012*/ 	.short	0x0034
        /*0014*/ 	.byte	0x00, 0xf0, 0x11, 0x00


	//----- nvinfo : EIATTR_KPARAM_INFO
	.align		4
.L_109:
        /*0018*/ 	.byte	0x04, 0x17
        /*001a*/ 	.short	(.L_111 - .L_110)
.L_110:
        /*001c*/ 	.word	0x00000000
        /*0020*/ 	.short	0x0007
        /*0022*/ 	.short	0x0030
        /*0024*/ 	.byte	0x00, 0xf0, 0x11, 0x00


	//----- nvinfo : EIATTR_KPARAM_INFO
	.align		4
.L_111:
        /*0028*/ 	.byte	0x04, 0x17
        /*002a*/ 	.short	(.L_113 - .L_112)
.L_112:
        /*002c*/ 	.word	0x00000000
        /*0030*/ 	.short	0x0006
        /*0032*/ 	.short	0x002c
        /*0034*/ 	.byte	0x00, 0xf0, 0x11, 0x00


	//----- nvinfo : EIATTR_KPARAM_INFO
	.align		4
.L_113:
        /*0038*/ 	.byte	0x04, 0x17
        /*003a*/ 	.short	(.L_115 - .L_114)
.L_114:
        /*003c*/ 	.word	0x00000000
        /*0040*/ 	.short	0x0005
        /*0042*/ 	.short	0x0028
        /*0044*/ 	.byte	0x00, 0xf0, 0x11, 0x00


	//----- nvinfo : EIATTR_KPARAM_INFO
	.align		4
.L_115:
        /*0048*/ 	.byte	0x04, 0x17
        /*004a*/ 	.short	(.L_117 - .L_116)
.L_116:
        /*004c*/ 	.word	0x00000000
        /*0050*/ 	.short	0x0004
        /*0052*/ 	.short	0x0020
        /*0054*/ 	.byte	0x00, 0xf5, 0x21, 0x00


	//----- nvinfo : EIATTR_KPARAM_INFO
	.align		4
.L_117:
        /*0058*/ 	.byte	0x04, 0x17
        /*005a*/ 	.short	(.L_119 - .L_118)
.L_118:
        /*005c*/ 	.word	0x00000000
        /*0060*/ 	.short	0x0003
        /*0062*/ 	.short	0x0018
        /*0064*/ 	.byte	0x00, 0xf5, 0x21, 0x00


	//----- nvinfo : EIATTR_KPARAM_INFO
	.align		4
.L_119:
        /*0068*/ 	.byte	0x04, 0x17
        /*006a*/ 	.short	(.L_121 - .L_120)
.L_120:
        /*006c*/ 	.word	0x00000000
        /*0070*/ 	.short	0x0002
        /*0072*/ 	.short	0x0010
        /*0074*/ 	.byte	0x00, 0xf5, 0x21, 0x00


	//----- nvinfo : EIATTR_KPARAM_INFO
	.align		4
.L_121:
        /*0078*/ 	.byte	0x04, 0x17
        /*007a*/ 	.short	(.L_123 - .L_122)
.L_122:
        /*007c*/ 	.word	0x00000000
        /*0080*/ 	.short	0x0001
        /*0082*/ 	.short	0x0008
        /*0084*/ 	.byte	0x00, 0xf5, 0x21, 0x00


	//----- nvinfo : EIATTR_KPARAM_INFO
	.align		4
.L_123:
        /*0088*/ 	.byte	0x04, 0x17
        /*008a*/ 	.short	(.L_125 - .L_124)
.L_124:
        /*008c*/ 	.word	0x00000000
        /*0090*/ 	.short	0x0000
        /*0092*/ 	.short	0x0000
        /*0094*/ 	.byte	0x00, 0xf5, 0x21, 0x00


	//----- nvinfo : EIATTR_SPARSE_MMA_MASK
	.align		4
.L_125:
        /*0098*/ 	.byte	0x03, 0x50
        /*009a*/ 	.short	0x0000


	//----- nvinfo : EIATTR_MAXREG_COUNT
	.align		4
        /*009c*/ 	.byte	0x03, 0x1b
        /*009e*/ 	.short	0x00ff


	//----- nvinfo : EIATTR_MERCURY_ISA_VERSION
	.align		4
        /*00a0*/ 	.byte	0x03, 0x5f
        /*00a2*/ 	.short	0x0101


	//----- nvinfo : EIATTR_VRC_CTA_INIT_COUNT
	.align		4
        /*00a4*/ 	.byte	0x02, 0x4a
	.zero		1
	.zero		1


	//----- nvinfo : EIATTR_EXIT_INSTR_OFFSETS
	.align		4
        /*00a8*/ 	.byte	0x04, 0x1c
        /*00aa*/ 	.short	(.L_127 - .L_126)


	//   ....[0]....
.L_126:
        /*00ac*/ 	.word	0x00000070


	//   ....[1]....
        /*00b0*/ 	.word	0x000012c0


	//   ....[2]....
        /*00b4*/ 	.word	0x00001350


	//   ....[3]....
        /*00b8*/ 	.word	0x00001410


	//   ....[4]....
        /*00bc*/ 	.word	0x000014a0


	//----- nvinfo : EIATTR_CRS_STACK_SIZE
	.align		4
.L_127:
        /*00c0*/ 	.byte	0x04, 0x1e
        /*00c2*/ 	.short	(.L_129 - .L_128)
.L_128:
        /*00c4*/ 	.word	0x00000000


	//----- nvinfo : EIATTR_CBANK_PARAM_SIZE
	.align		4
.L_129:
        /*00c8*/ 	.byte	0x03, 0x19
        /*00ca*/ 	.short	0x0038


	//----- nvinfo : EIATTR_PARAM_CBANK
	.align		4
        /*00cc*/ 	.byte	0x04, 0x0a
        /*00ce*/ 	.short	(.L_131 - .L_130)
	.align		4
.L_130:
        /*00d0*/ 	.word	index@(.nv.constant0._Z37adaptive_compression_selection_kernelPKfS0_S0_PiPfiiff)
        /*00d4*/ 	.short	0x0380
        /*00d6*/ 	.short	0x0038


	//----- nvinfo : EIATTR_SW_WAR
	.align		4
.L_131:
        /*00d8*/ 	.byte	0x04, 0x36
        /*00da*/ 	.short	(.L_133 - .L_132)
.L_132:
        /*00dc*/ 	.word	0x00000008
.L_133:


//--------------------- .nv.info._Z22svd_compression_kernelPKfS0_PfS1_S0_S0_S0_S0_S0_S0_iii --------------------------
	.section	.nv.info._Z22svd_compression_kernelPKfS0_PfS1_S0_S0_S0_S0_S0_S0_iii,"",@"SHT_CUDA_INFO"
	.sectionflags	@""
	.align	4


	//----- nvinfo : EIATTR_CUDA_API_VERSION
	.align		4
        /*0000*/ 	.byte	0x04, 0x37
        /*0002*/ 	.short	(.L_135 - .L_134)
.L_134:
        /*0004*/ 	.word	0x00000082


	//----- nvinfo : EIATTR_KPARAM_INFO
	.align		4
.L_135:
        /*0008*/ 	.byte	0x04, 0x17
        /*000a*/ 	.short	(.L_137 - .L_136)
.L_136:
        /*000c*/ 	.word	0x00000000
        /*0010*/ 	.short	0x000c
        /*0012*/ 	.short	0x0058
        /*0014*/ 	.byte	0x00, 0xf0, 0x11, 0x00


	//----- nvinfo : EIATTR_KPARAM_INFO
	.align		4
.L_137:
        /*0018*/ 	.byte	0x04, 0x17
        /*001a*/ 	.short	(.L_139 - .L_138)
.L_138:
        /*001c*/ 	.word	0x00000000
        /*0020*/ 	.short	0x000b
        /*0022*/ 	.short	0x0054
        /*0024*/ 	.byte	0x00, 0xf0, 0x11, 0x00


	//----- nvinfo : EIATTR_KPARAM_INFO
	.align		4
.L_139:
        /*0028*/ 	.byte	0x04, 0x17
        /*002a*/ 	.short	(.L_141 - .L_140)
.L_140:
        /*002c*/ 	.word	0x00000000
        /*0030*/ 	.short	0x000a
        /*0032*/ 	.short	0x0050
        /*0034*/ 	.byte	0x00, 0xf0, 0x11, 0x00


	//----- nvinfo : EIATTR_KPARAM_INFO
	.align		4
.L_141:
        /*0038*/ 	.byte	0x04, 0x17
        /*003a*/ 	.short	(.L_143 - .L_142)
.L_142:
        /*003c*/ 	.word	0x00000000
        /*0040*/ 	.short	0x0009
        /*0042*/ 	.short	0x0048
        /*0044*/ 	.byte	0x00, 0xf5, 0x21, 0x00


	//----- nvinfo : EIATTR_KPARAM_INFO
	.align		4
.L_143:
        /*0048*/ 	.byte	0x04, 0x17
        /*004a*/ 	.short	(.L_145 - .L_144)
.L_144:
        /*004c*/ 	.word	0x00000000
        /*0050*/ 	.short	0x0008
        /*0052*/ 	.short	0x0040
        /*0054*/ 	.byte	0x00, 0xf5, 0x21, 0x00


	//----- nvinfo : EIATTR_KPARAM_INFO
	.align		4
.L_145:
        /*0058*/ 	.byte	0x04, 0x17
        /*005a*/ 	.short	(.L_147 - .L_146)
.L_146:
        /*005c*/ 	.word	0x00000000
        /*0060*/ 	.short	0x0007
        /*0062*/ 	.short	0x0038
        /*0064*/ 	.byte	0x00, 0xf5, 0x21, 0x00


	//----- nvinfo : EIATTR_KPARAM_INFO
	.align		4
.L_147:
        /*0068*/ 	.byte	0x04, 0x17
        /*006a*/ 	.short	(.L_149 - .L_148)
.L_148:
        /*006c*/ 	.word	0x00000000
        /*0070*/ 	.short	0x0006
        /*0072*/ 	.short	0x0030
        /*0074*/ 	.byte	0x00, 0xf5, 0x21, 0x00


	//----- nvinfo : EIATTR_KPARAM_INFO
	.align		4
.L_149:
        /*0078*/ 	.byte	0x04, 0x17
        /*007a*/ 	.short	(.L_151 - .L_150)
.L_150:
        /*007c*/ 	.word	0x00000000
        /*0080*/ 	.short	0x0005
        /*0082*/ 	.short	0x0028
        /*0084*/ 	.byte	0x00, 0xf5, 0x21, 0x00


	//----- nvinfo : EIATTR_KPARAM_INFO
	.align		4
.L_151:
        /*0088*/ 	.byte	0x04, 0x17
        /*008a*/ 	.short	(.L_153 - .L_152)
.L_152:
        /*008c*/ 	.word	0x00000000
        /*0090*/ 	.short	0x0004
        /*0092*/ 	.short	0x0020
        /*0094*/ 	.byte	0x00, 0xf5, 0x21, 0x00


	//----- nvinfo : EIATTR_KPARAM_INFO
	.align		4
.L_153:
        /*0098*/ 	.byte	0x04, 0x17
        /*009a*/ 	.short	(.L_155 - .L_154)
.L_154:
        /*009c*/ 	.word	0x00000000
        /*00a0*/ 	.short	0x0003
        /*00a2*/ 	.short	0x0018
        /*00a4*/ 	.byte	0x00, 0xf5, 0x21, 0x00


	//----- nvinfo : EIATTR_KPARAM_INFO
	.align		4
.L_155:
        /*00a8*/ 	.byte	0x04, 0x17
        /*00aa*/ 	.short	(.L_157 - .L_156)
.L_156:
        /*00ac*/ 	.word	0x00000000
        /*00b0*/ 	.short	0x0002
        /*00b2*/ 	.short	0x0010
        /*00b4*/ 	.byte	0x00, 0xf5, 0x21, 0x00


	//----- nvinfo : EIATTR_KPARAM_INFO
	.align		4
.L_157:
        /*00b8*/ 	.byte	0x04, 0x17
        /*00ba*/ 	.short	(.L_159 - .L_158)
.L_158:
        /*00bc*/ 	.word	0x00000000
        /*00c0*/ 	.short	0x0001
        /*00c2*/ 	.short	0x0008
        /*00c4*/ 	.byte	0x00, 0xf5, 0x21, 0x00


	//----- nvinfo : EIATTR_KPARAM_INFO
	.align		4
.L_159:
        /*00c8*/ 	.byte	0x04, 0x17
        /*00ca*/ 	.short	(.L_161 - .L_160)
.L_160:
        /*00cc*/ 	.word	0x00000000
        /*00d0*/ 	.short	0x0000
        /*00d2*/ 	.short	0x0000
        /*00d4*/ 	.byte	0x00, 0xf5, 0x21, 0x00


	//----- nvinfo : EIATTR_SPARSE_MMA_MASK
	.align		4
.L_161:
        /*00d8*/ 	.byte	0x03, 0x50
        /*00da*/ 	.short	0x0000


	//----- nvinfo : EIATTR_MAXREG_COUNT
	.align		4
        /*00dc*/ 	.byte	0x03, 0x1b
        /*00de*/ 	.short	0x00ff


	//----- nvinfo : EIATTR_MERCURY_ISA_VERSION
	.align		4
        /*00e0*/ 	.byte	0x03, 0x5f
        /*00e2*/ 	.short	0x0101


	//----- nvinfo : EIATTR_VRC_CTA_INIT_COUNT
	.align		4
        /*00e4*/ 	.byte	0x02, 0x4a
	.zero		1
	.zero		1


	//----- nvinfo : EIATTR_EXIT_INSTR_OFFSETS
	.align		4
        /*00e8*/ 	.byte	0x04, 0x1c
        /*00ea*/ 	.short	(.L_163 - .L_162)


	//   ....[0]....
.L_162:
        /*00ec*/ 	.word	0x00000070


	//   ....[1]....
        /*00f0*/ 	.word	0x00001f60


	//----- nvinfo : EIATTR_CBANK_PARAM_SIZE
	.align		4
.L_163:
        /*00f4*/ 	.byte	0x03, 0x19
        /*00f6*/ 	.short	0x005c


	//----- nvinfo : EIATTR_PARAM_CBANK
	.align		4
        /*00f8*/ 	.byte	0x04, 0x0a
        /*00fa*/ 	.short	(.L_165 - .L_164)
	.align		4
.L_164:
        /*00fc*/ 	.word	index@(.nv.constant0._Z22svd_compression_kernelPKfS0_PfS1_S0_S0_S0_S0_S0_S0_iii)
        /*0100*/ 	.short	0x0380
        /*0102*/ 	.short	0x005c


	//----- nvinfo : EIATTR_SW_WAR
	.align		4
.L_165:
        /*0104*/ 	.byte	0x04, 0x36
        /*0106*/ 	.short	(.L_167 - .L_166)
.L_166:
        /*0108*/ 	.word	0x00000008
.L_167:


//--------------------- .nv.info._Z26pyramid_compression_kernelPKfS0_S0_PfS1_S0_iiiPKif --------------------------
	.section	.nv.info._Z26pyramid_compression_kernelPKfS0_S0_PfS1_S0_iiiPKif,"",@"SHT_CUDA_INFO"
	.sectionflags	@""
	.align	4


	//----- nvinfo : EIATTR_CUDA_API_VERSION
	.align		4
        /*0000*/ 	.byte	0x04, 0x37
        /*0002*/ 	.short	(.L_169 - .L_168)
.L_168:
        /*0004*/ 	.word	0x00000082


	//----- nvinfo : EIATTR_KPARAM_INFO
	.align		4
.L_169:
        /*0008*/ 	.byte	0x04, 0x17
        /*000a*/ 	.short	(.L_171 - .L_170)
.L_170:
        /*000c*/ 	.word	0x00000000
        /*0010*/ 	.short	0x000a
        /*0012*/ 	.short	0x0048
        /*0014*/ 	.byte	0x00, 0xf0, 0x11, 0x00


	//----- nvinfo : EIATTR_KPARAM_INFO
	.align		4
.L_171:
        /*0018*/ 	.byte	0x04, 0x17
        /*001a*/ 	.short	(.L_173 - .L_172)
.L_172:
        /*001c*/ 	.word	0x00000000
        /*0020*/ 	.short	0x0009
        /*0022*/ 	.short	0x0040
        /*0024*/ 	.byte	0x00, 0xf5, 0x21, 0x00


	//----- nvinfo : EIATTR_KPARAM_INFO
	.align		4
.L_173:
        /*0028*/ 	.byte	0x04, 0x17
        /*002a*/ 	.short	(.L_175 - .L_174)
.L_174:
        /*002c*/ 	.word	0x00000000
        /*0030*/ 	.short	0x0008
        /*0032*/ 	.short	0x0038
        /*0034*/ 	.byte	0x00, 0xf0, 0x11, 0x00


	//----- nvinfo : EIATTR_KPARAM_INFO
	.align		4
.L_175:
        /*0038*/ 	.byte	0x04, 0x17
        /*003a*/ 	.short	(.L_177 - .L_176)
.L_176:
        /*003c*/ 	.word	0x00000000
        /*0040*/ 	.short	0x0007
        /*0042*/ 	.short	0x0034
        /*0044*/ 	.byte	0x00, 0xf0, 0x11, 0x00


	//----- nvinfo : EIATTR_KPARAM_INFO
	.align		4
.L_177:
        /*0048*/ 	.byte	0x04, 0x17
        /*004a*/ 	.short	(.L_179 - .L_178)
.L_178:
        /*004c*/ 	.word	0x00000000
        /*0050*/ 	.short	0x0006
        /*0052*/ 	.short	0x0030
        /*0054*/ 	.byte	0x00, 0xf0, 0x11, 0x00


	//----- nvinfo : EIATTR_KPARAM_INFO
	.align		4
.L_179:
        /*0058*/ 	.byte	0x04, 0x17
        /*005a*/ 	.short	(.L_181 - .L_180)
.L_180:
        /*005c*/ 	.word	0x00000000
        /*0060*/ 	.short	0x0005
        /*0062*/ 	.short	0x0028
        /*0064*/ 	.byte	0x00, 0xf5, 0x21, 0x00


	//----- nvinfo : EIATTR_KPARAM_INFO
	.align		4
.L_181:
        /*0068*/ 	.byte	0x04, 0x17
        /*006a*/ 	.short	(.L_183 - .L_182)
.L_182:
        /*006c*/ 	.word	0x00000000
        /*0070*/ 	.short	0x0004
        /*0072*/ 	.short	0x0020
        /*0074*/ 	.byte	0x00, 0xf5, 0x21, 0x00


	//----- nvinfo : EIATTR_KPARAM_INFO
	.align		4
.L_183:
        /*0078*/ 	.byte	0x04, 0x17
        /*007a*/ 	.short	(.L_185 - .L_184)
.L_184:
        /*007c*/ 	.word	0x00000000
        /*0080*/ 	.short	0x0003
        /*0082*/ 	.short	0x0018
        /*0084*/ 	.byte	0x00, 0xf5, 0x21, 0x00


	//----- nvinfo : EIATTR_KPARAM_INFO
	.align		4
.L_185:
        /*0088*/ 	.byte	0x04, 0x17
        /*008a*/ 	.short	(.L_187 - .L_186)
.L_186:
        /*008c*/ 	.word	0x00000000
        /*0090*/ 	.short	0x0002
        /*0092*/ 	.short	0x0010
        /*0094*/ 	.byte	0x00, 0xf5, 0x21, 0x00


	//----- nvinfo : EIATTR_KPARAM_INFO
	.align		4
.L_187:
        /*0098*/ 	.byte	0x04, 0x17
        /*009a*/ 	.short	(.L_189 - .L_188)
.L_188:
        /*009c*/ 	.word	0x00000000
        /*00a0*/ 	.short	0x0001
        /*00a2*/ 	.short	0x0008
        /*00a4*/ 	.byte	0x00, 0xf5, 0x21, 0x00


	//----- nvinfo : EIATTR_KPARAM_INFO
	.align		4
.L_189:
        /*00a8*/ 	.byte	0x04, 0x17
        /*00aa*/ 	.short	(.L_191 - .L_190)
.L_190:
        /*00ac*/ 	.word	0x00000000
        /*00b0*/ 	.short	0x0000
        /*00b2*/ 	.short	0x0000
        /*00b4*/ 	.byte	0x00, 0xf5, 0x21, 0x00


	//----- nvinfo : EIATTR_SPARSE_MMA_MASK
	.align		4
.L_191:
        /*00b8*/ 	.byte	0x03, 0x50
        /*00ba*/ 	.short	0x0000


	//----- nvinfo : EIATTR_MAXREG_COUNT
	.align		4
        /*00bc*/ 	.byte	0x03, 0x1b
        /*00be*/ 	.short	0x00ff


	//----- nvinfo : EIATTR_MERCURY_ISA_VERSION
	.align		4
        /*00c0*/ 	.byte	0x03, 0x5f
        /*00c2*/ 	.short	0x0101


	//----- nvinfo : EIATTR_VRC_CTA_INIT_COUNT
	.align		4
        /*00c4*/ 	.byte	0x02, 0x4a
	.zero		1
	.zero		1


	//----- nvinfo : EIATTR_EXIT_INSTR_OFFSETS
	.align		4
        /*00c8*/ 	.byte	0x04, 0x1c
        /*00ca*/ 	.short	(.L_193 - .L_192)


	//   ....[0]....
.L_192:
        /*00cc*/ 	.word	0x00000060


	//   ....[1]....
        /*00d0*/ 	.word	0x00000c60


	//----- nvinfo : EIATTR_CBANK_PARAM_SIZE
	.align		4
.L_193:
        /*00d4*/ 	.byte	0x03, 0x19
        /*00d6*/ 	.short	0x004c


	//----- nvinfo : EIATTR_PARAM_CBANK
	.align		4
        /*00d8*/ 	.byte	0x04, 0x0a
        /*00da*/ 	.short	(.L_195 - .L_194)
	.align		4
.L_194:
        /*00dc*/ 	.word	index@(.nv.constant0._Z26pyramid_compression_kernelPKfS0_S0_PfS1_S0_iiiPKif)
        /*00e0*/ 	.short	0x0380
        /*00e2*/ 	.short	0x004c


	//----- nvinfo : EIATTR_SW_WAR
	.align		4
.L_195:
        /*00e4*/ 	.byte	0x04, 0x36
        /*00e6*/ 	.short	(.L_197 - .L_196)
.L_196:
        /*00e8*/ 	.word	0x00000008
.L_197:


//--------------------- .nv.info._Z31quantization_compression_kernelPKfS0_PfS1_S1_iii --------------------------
	.section	.nv.info._Z31quantization_compression_kernelPKfS0_PfS1_S1_iii,"",@"SHT_CUDA_INFO"
	.sectionflags	@""
	.align	4


	//----- nvinfo : EIATTR_CUDA_API_VERSION
	.align		4
        /*0000*/ 	.byte	0x04, 0x37
        /*0002*/ 	.short	(.L_199 - .L_198)
.L_198:
        /*0004*/ 	.word	0x00000082


	//----- nvinfo : EIATTR_KPARAM_INFO
	.align		4
.L_199:
        /*0008*/ 	.byte	0x04, 0x17
        /*000a*/ 	.short	(.L_201 - .L_200)
.L_200:
        /*000c*/ 	.word	0x00000000
        /*0010*/ 	.short	0x0007
        /*0012*/ 	.short	0x0030
        /*0014*/ 	.byte	0x00, 0xf0, 0x11, 0x00


	//----- nvinfo : EIATTR_KPARAM_INFO
	.align		4
.L_201:
        /*0018*/ 	.byte	0x04, 0x17
        /*001a*/ 	.short	(.L_203 - .L_202)
.L_202:
        /*001c*/ 	.word	0x00000000
        /*0020*/ 	.short	0x0006
        /*0022*/ 	.short	0x002c
        /*0024*/ 	.byte	0x00, 0xf0, 0x11, 0x00


	//----- nvinfo : EIATTR_KPARAM_INFO
	.align		4
.L_203:
        /*0028*/ 	.byte	0x04, 0x17
        /*002a*/ 	.short	(.L_205 - .L_204)
.L_204:
        /*002c*/ 	.word	0x00000000
        /*0030*/ 	.short	0x0005
        /*0032*/ 	.short	0x0028
        /*0034*/ 	.byte	0x00, 0xf0, 0x11, 0x00


	//----- nvinfo : EIATTR_KPARAM_INFO
	.align		4
.L_205:
        /*0038*/ 	.byte	0x04, 0x17
        /*003a*/ 	.short	(.L_207 - .L_206)
.L_206:
        /*003c*/ 	.word	0x00000000
        /*0040*/ 	.short	0x0004
        /*0042*/ 	.short	0x0020
        /*0044*/ 	.byte	0x00, 0xf5, 0x21, 0x00


	//----- nvinfo : EIATTR_KPARAM_INFO
	.align		4
.L_207:
        /*0048*/ 	.byte	0x04, 0x17
        /*004a*/ 	.short	(.L_209 - .L_208)
.L_208:
        /*004c*/ 	.word	0x00000000
        /*0050*/ 	.short	0x0003
        /*0052*/ 	.short	0x0018
        /*0054*/ 	.byte	0x00, 0xf5, 0x21, 0x00


	//----- nvinfo : EIATTR_KPARAM_INFO
	.align		4
.L_209:
        /*0058*/ 	.byte	0x04, 0x17
        /*005a*/ 	.short	(.L_211 - .L_210)
.L_210:
        /*005c*/ 	.word	0x00000000
        /*0060*/ 	.short	0x0002
        /*0062*/ 	.short	0x0010
        /*0064*/ 	.byte	0x00, 0xf5, 0x21, 0x00


	//----- nvinfo : EIATTR_KPARAM_INFO
	.align		4
.L_211:
        /*0068*/ 	.byte	0x04, 0x17
        /*006a*/ 	.short	(.L_213 - .L_212)
.L_212:
        /*006c*/ 	.word	0x00000000
        /*0070*/ 	.short	0x0001
        /*0072*/ 	.short	0x0008
        /*0074*/ 	.byte	0x00, 0xf5, 0x21, 0x00


	//----- nvinfo : EIATTR_KPARAM_INFO
	.align		4
.L_213:
        /*0078*/ 	.byte	0x04, 0x17
        /*007a*/ 	.short	(.L_215 - .L_214)
.L_214:
        /*007c*/ 	.word	0x00000000
        /*0080*/ 	.short	0x0000
        /*0082*/ 	.short	0x0000
        /*0084*/ 	.byte	0x00, 0xf5, 0x21, 0x00


	//----- nvinfo : EIATTR_SPARSE_MMA_MASK
	.align		4
.L_215:
        /*0088*/ 	.byte	0x03, 0x50
        /*008a*/ 	.short	0x0000


	//----- nvinfo : EIATTR_MAXREG_COUNT
	.align		4
        /*008c*/ 	.byte	0x03, 0x1b
        /*008e*/ 	.short	0x00ff


	//----- nvinfo : EIATTR_NUM_BARRIERS
	.align		4
        /*0090*/ 	.byte	0x02, 0x4c
        /*0092*/ 	.byte	0x01
	.zero		1


	//----- nvinfo : EIATTR_MERCURY_ISA_VERSION
	.align		4
        /*0094*/ 	.byte	0x03, 0x5f
        /*0096*/ 	.short	0x0101


	//----- nvinfo : EIATTR_VRC_CTA_INIT_COUNT
	.align		4
        /*0098*/ 	.byte	0x02, 0x4a
	.zero		1
	.zero		1


	//----- nvinfo : EIATTR_EXIT_INSTR_OFFSETS
	.align		4
        /*009c*/ 	.byte	0x04, 0x1c
        /*009e*/ 	.short	(.L_217 - .L_216)


	//   ....[0]....
.L_216:
        /*00a0*/ 	.word	0x00000040


	//   ....[1]....
        /*00a4*/ 	.word	0x00001410


	//   ....[2]....
        /*00a8*/ 	.word	0x000018b0


	//   ....[3]....
        /*00ac*/ 	.word	0x00001c70


	//----- nvinfo : EIATTR_CRS_STACK_SIZE
	.align		4
.L_217:
        /*00b0*/ 	.byte	0x04, 0x1e
        /*00b2*/ 	.short	(.L_219 - .L_218)
.L_218:
        /*00b4*/ 	.word	0x00000000


	//----- nvinfo : EIATTR_CBANK_PARAM_SIZE
	.align		4
.L_219:
        /*00b8*/ 	.byte	0x03, 0x19
        /*00ba*/ 	.short	0x0034


	//----- nvinfo : EIATTR_PARAM_CBANK
	.align		4
        /*00bc*/ 	.byte	0x04, 0x0a
        /*00be*/ 	.short	(.L_221 - .L_220)
	.align		4
.L_220:
        /*00c0*/ 	.word	index@(.nv.constant0._Z31quantization_compression_kernelPKfS0_PfS1_S1_iii)
        /*00c4*/ 	.short	0x0380
        /*00c6*/ 	.short	0x0034


	//----- nvinfo : EIATTR_SW_WAR
	.align		4
.L_221:
        /*00c8*/ 	.byte	0x04, 0x36
        /*00ca*/ 	.short	(.L_223 - .L_222)
.L_222:
        /*00cc*/ 	.word	0x00000008
.L_223:


//--------------------- .nv.info._Z23lora_compression_kernelPKfS0_PfS1_S0_S0_S0_S0_iiif --------------------------
	.section	.nv.info._Z23lora_compression_kernelPKfS0_PfS1_S0_S0_S0_S0_iiif,"",@"SHT_CUDA_INFO"
	.sectionflags	@""
	.align	4


	//----- nvinfo : EIATTR_CUDA_API_VERSION
	.align		4
        /*0000*/ 	.byte	0x04, 0x37
        /*0002*/ 	.short	(.L_225 - .L_224)
.L_224:
        /*0004*/ 	.word	0x00000082


	//----- nvinfo : EIATTR_KPARAM_INFO
	.align		4
.L_225:
        /*0008*/ 	.byte	0x04, 0x17
        /*000a*/ 	.short	(.L_227 - .L_226)
.L_226:
        /*000c*/ 	.word	0x00000000
        /*0010*/ 	.short	0x000b
        /*0012*/ 	.short	0x004c
        /*0014*/ 	.byte	0x00, 0xf0, 0x11, 0x00


	//----- nvinfo : EIATTR_KPARAM_INFO
	.align		4
.L_227:
        /*0018*/ 	.byte	0x04, 0x17
        /*001a*/ 	.short	(.L_229 - .L_228)
.L_228:
        /*001c*/ 	.word	0x00000000
        /*0020*/ 	.short	0x000a
        /*0022*/ 	.short	0x0048
        /*0024*/ 	.byte	0x00, 0xf0, 0x11, 0x00


	//----- nvinfo : EIATTR_KPARAM_INFO
	.align		4
.L_229:
        /*0028*/ 	.byte	0x04, 0x17
        /*002a*/ 	.short	(.L_231 - .L_230)
.L_230:
        /*002c*/ 	.word	0x00000000
        /*0030*/ 	.short	0x0009
        /*0032*/ 	.short	0x0044
        /*0034*/ 	.byte	0x00, 0xf0, 0x11, 0x00


	//----- nvinfo : EIATTR_KPARAM_INFO
	.align		4
.L_231:
        /*0038*/ 	.byte	0x04, 0x17
        /*003a*/ 	.short	(.L_233 - .L_232)
.L_232:
        /*003c*/ 	.word	0x00000000
        /*0040*/ 	.short	0x0008
        /*0042*/ 	.short	0x0040
        /*0044*/ 	.byte	0x00, 0xf0, 0x11, 0x00


	//----- nvinfo : EIATTR_KPARAM_INFO
	.align		4
.L_233:
        /*0048*/ 	.byte	0x04, 0x17
        /*004a*/ 	.short	(.L_235 - .L_234)
.L_234:
        /*004c*/ 	.word	0x00000000
        /*0050*/ 	.short	0x0007
        /*0052*/ 	.short	0x0038
        /*0054*/ 	.byte	0x00, 0xf5, 0x21, 0x00


	//----- nvinfo : EIATTR_KPARAM_INFO
	.align		4
.L_235:
        /*0058*/ 	.byte	0x04, 0x17
        /*005a*/ 	.short	(.L_237 - .L_236)
.L_236:
        /*005c*/ 	.word	0x00000000
        /*0060*/ 	.short	0x0006
        /*0062*/ 	.short	0x0030
        /*0064*/ 	.byte	0x00, 0xf5, 0x21, 0x00


	//----- nvinfo : EIATTR_KPARAM_INFO
	.align		4
.L_237:
        /*0068*/ 	.byte	0x04, 0x17
        /*006a*/ 	.short	(.L_239 - .L_238)
.L_238:
        /*006c*/ 	.word	0x00000000
        /*0070*/ 	.short	0x0005
        /*0072*/ 	.short	0x0028
        /*0074*/ 	.byte	0x00, 0xf5, 0x21, 0x00


	//----- nvinfo : EIATTR_KPARAM_INFO
	.align		4
.L_239:
        /*0078*/ 	.byte	0x04, 0x17
        /*007a*/ 	.short	(.L_241 - .L_240)
.L_240:
        /*007c*/ 	.word	0x00000000
        /*0080*/ 	.short	0x0004
        /*0082*/ 	.short	0x0020
        /*0084*/ 	.byte	0x00, 0xf5, 0x21, 0x00


	//----- nvinfo : EIATTR_KPARAM_INFO
	.align		4
.L_241:
        /*0088*/ 	.byte	0x04, 0x17
        /*008a*/ 	.short	(.L_243 - .L_242)
.L_242:
        /*008c*/ 	.word	0x00000000
        /*0090*/ 	.short	0x0003
        /*0092*/ 	.short	0x0018
        /*0094*/ 	.byte	0x00, 0xf5, 0x21, 0x00


	//----- nvinfo : EIATTR_KPARAM_INFO
	.align		4
.L_243:
        /*0098*/ 	.byte	0x04, 0x17
        /*009a*/ 	.short	(.L_245 - .L_244)
.L_244:
        /*009c*/ 	.word	0x00000000
        /*00a0*/ 	.short	0x0002
        /*00a2*/ 	.short	0x0010
        /*00a4*/ 	.byte	0x00, 0xf5, 0x21, 0x00


	//----- nvinfo : EIATTR_KPARAM_INFO
	.align		4
.L_245:
        /*00a8*/ 	.byte	0x04, 0x17
        /*00aa*/ 	.short	(.L_247 - .L_246)
.L_246:
        /*00ac*/ 	.word	0x00000000
        /*00b0*/ 	.short	0x0001
        /*00b2*/ 	.short	0x0008
        /*00b4*/ 	.byte	0x00, 0xf5, 0x21, 0x00


	//----- nvinfo : EIATTR_KPARAM_INFO
	.align		4
.L_247:
        /*00b8*/ 	.byte	0x04, 0x17
        /*00ba*/ 	.short	(.L_249 - .L_248)
.L_248:
        /*00bc*/ 	.word	0x00000000
        /*00c0*/ 	.short	0x0000
        /*00c2*/ 	.short	0x0000
        /*00c4*/ 	.byte	0x00, 0xf5, 0x21, 0x00


	//----- nvinfo : EIATTR_SPARSE_MMA_MASK
	.align		4
.L_249:
        /*00c8*/ 	.byte	0x03, 0x50
        /*00ca*/ 	.short	0x0000


	//----- nvinfo : EIATTR_MAXREG_COUNT
	.align		4
        /*00cc*/ 	.byte	0x03, 0x1b
        /*00ce*/ 	.short	0x00ff


	//----- nvinfo : EIATTR_MERCURY_ISA_VERSION
	.align		4
        /*00d0*/ 	.byte	0x03, 0x5f
        /*00d2*/ 	.short	0x0101


	//----- nvinfo : EIATTR_VRC_CTA_INIT_COUNT
	.align		4
        /*00d4*/ 	.byte	0x02, 0x4a
	.zero		1
	.zero		1


	//----- nvinfo : EIATTR_EXIT_INSTR_OFFSETS
	.align		4
        /*00d8*/ 	.byte	0x04, 0x1c
        /*00da*/ 	.short	(.L_251 - .L_250)


	//   ....[0]....
.L_250:
        /*00dc*/ 	.word	0x00000070


	//   ....[1]....
        /*00e0*/ 	.word	0x00001fb0


	//----- nvinfo : EIATTR_CBANK_PARAM_SIZE
	.align		4
.L_251:
        /*00e4*/ 	.byte	0x03, 0x19
        /*00e6*/ 	.short	0x0050


	//----- nvinfo : EIATTR_PARAM_CBANK
	.align		4
        /*00e8*/ 	.byte	0x04, 0x0a
        /*00ea*/ 	.short	(.L_253 - .L_252)
	.align		4
.L_252:
        /*00ec*/ 	.word	index@(.nv.constant0._Z23lora_compression_kernelPKfS0_PfS1_S0_S0_S0_S0_iiif)
        /*00f0*/ 	.short	0x0380
        /*00f2*/ 	.short	0x0050


	//----- nvinfo : EIATTR_SW_WAR
	.align		4
.L_253:
        /*00f4*/ 	.byte	0x04, 0x36
        /*00f6*/ 	.short	(.L_255 - .L_254)
.L_254:
        /*00f8*/ 	.word	0x00000008
.L_255:


//--------------------- .nv.callgraph             --------------------------
	.section	.nv.callgraph,"",@"SHT_CUDA_CALLGRAPH"
	.align	4
	.sectionentsize	8
	.align		4
        /*0000*/ 	.word	0x00000000
	.align		4
        /*0004*/ 	.word	0xffffffff
	.align		4
        /*0008*/ 	.word	0x00000000
	.align		4
        /*000c*/ 	.word	0xfffffffe
	.align		4
        /*0010*/ 	.word	0x00000000
	.align		4
        /*0014*/ 	.word	0xfffffffd
	.align		4
        /*0018*/ 	.word	0x00000000
	.align		4
        /*001c*/ 	.word	0xfffffffc


//--------------------- .text._Z37compression_quality_assessment_kernelPKfS0_S0_S0_PfS1_ii --------------------------
	.section	.text._Z37compression_quality_assessment_kernelPKfS0_S0_S0_PfS1_ii,"ax",@progbits
	.align	128
        .global         _Z37compression_quality_assessment_kernelPKfS0_S0_S0_PfS1_ii
        .type           _Z37compression_quality_assessment_kernelPKfS0_S0_S0_PfS1_ii,@function
        .size           _Z37compression_quality_assessment_kernelPKfS0_S0_S0_PfS1_ii,(.L_x_163 - _Z37compression_quality_assessment_kernelPKfS0_S0_S0_PfS1_ii)
        .other          _Z37compression_quality_assessment_kernelPKfS0_S0_S0_PfS1_ii,@"STO_CUDA_ENTRY STV_DEFAULT"
_Z37compression_quality_assessment_kernelPKfS0_S0_S0_PfS1_ii:
.text._Z37compression_quality_assessment_kernelPKfS0_S0_S0_PfS1_ii:
[----:B------:R-:W-:Y:S01]  /*0000*/  LDC R1, c[0x0][0x37c] ;  /* 0x0000df00ff017b82 */ /* 0x000fe20000000800 */
[----:B------:R-:W0:Y:S01]  /*0010*/  S2R R2, SR_CTAID.X ;  /* 0x0000000000027919 */ /* 0x000e220000002500 */
[----:B------:R-:W0:Y:S02]  /*0020*/  LDCU UR4, c[0x0][0x3b0] ;  /* 0x00007600ff0477ac */ /* 0x000e240008000800 */
[----:B0-----:R-:W-:-:S13]  /*0030*/  ISETP.GE.AND P0, PT, R2, UR4, PT ;  /* 0x0000000402007c0c */ /* 0x001fda000bf06270 */
[----:B------:R-:W-:Y:S05]  /*0040*/  @P0 EXIT ;  /* 0x000000000000094d */ /* 0x000fea0003800000 */
[----:B------:R-:W0:Y:S01]  /*0050*/  S2R R0, SR_TID.X ;  /* 0x0000000000007919 */ /* 0x000e220000002100 */
[----:B------:R-:W1:Y:S01]  /*0060*/  LDCU UR4, c[0x0][0x3b4] ;  /* 0x00007680ff0477ac */ /* 0x000e620008000800 */
[----:B------:R-:W2:Y:S01]  /*0070*/  LDCU.64 UR6, c[0x0][0x358] ;  /* 0x00006b00ff0677ac */ /* 0x000ea20008000a00 */
[----:B-1----:R-:W-:Y:S01]  /*0080*/  IMAD.U32 R15, RZ, RZ, UR4 ;  /* 0x00000004ff0f7e24 */ /* 0x002fe2000f8e00ff */
[----:B0-----:R-:W-:-:S13]  /*0090*/  ISETP.NE.AND P0, PT, R0, RZ, PT ;  /* 0x000000ff0000720c */ /* 0x001fda0003f05270 */
[----:B------:R-:W0:Y:S01]  /*00a0*/  @!P0 S2R R4, SR_CgaCtaId ;  /* 0x0000000000048919 */ /* 0x000e220000008800 */
[----:B------:R-:W-:-:S04]  /*00b0*/  @!P0 MOV R3, 0x400 ;  /* 0x0000040000038802 */ /* 0x000fc80000000f00 */
[----:B0-----:R-:W-:-:S05]  /*00c0*/  @!P0 LEA R3, R4, R3, 0x18 ;  /* 0x0000000304038211 */ /* 0x001fca00078ec0ff */
[----:B------:R0:W-:Y:S01]  /*00d0*/  @!P0 STS.128 [R3], RZ ;  /* 0x000000ff03008388 */ /* 0x0001e20000000c00 */
[----:B------:R-:W-:Y:S01]  /*00e0*/  BAR.SYNC.DEFER_BLOCKING 0x0 ;  /* 0x0000000000007b1d */ /* 0x000fe20000010000 */
[----:B------:R-:W-:-:S13]  /*00f0*/  ISETP.GE.AND P0, PT, R0, R15, PT ;  /* 0x0000000f0000720c */ /* 0x000fda0003f06270 */
[----:B0-2---:R-:W-:Y:S05]  /*0100*/  @P0 BRA `(.L_x_0) ;  /* 0x0000000000f00947 */ /* 0x005fea0003800000 */
[----:B------:R-:W0:Y:S01]  /*0110*/  S2R R4, SR_CgaCtaId ;  /* 0x0000000000047919 */ /* 0x000e220000008800 */
[----:B------:R-:W1:Y:S01]  /*0120*/  LDC R12, c[0x0][0x360] ;  /* 0x0000d800ff0c7b82 */ /* 0x000e620000000800 */
[----:B------:R-:W-:Y:S01]  /*0130*/  MOV R3, 0x400 ;  /* 0x0000040000037802 */ /* 0x000fe20000000f00 */
[----:B------:R-:W-:-:S03]  /*0140*/  IMAD.MOV.U32 R17, RZ, RZ, R0 ;  /* 0x000000ffff117224 */ /* 0x000fc600078e0000 */
[C---:B------:R-:W-:Y:S01]  /*0150*/  IADD3 R14, PT, PT, R3.reuse, 0x8, RZ ;  /* 0x00000008030e7810 */ /* 0x040fe20007ffe0ff */
[C---:B------:R-:W-:Y:S02]  /*0160*/  VIADD R13, R3.reuse, 0x4 ;  /* 0x00000004030d7836 */ /* 0x040fe40000000000 */
[----:B------:R-:W-:Y:S01]  /*0170*/  VIADD R16, R3, 0xc ;  /* 0x0000000c03107836 */ /* 0x000fe20000000000 */
[C---:B0-----:R-:W-:Y:S02]  /*0180*/  LEA R3, R4.reuse, R3, 0x18 ;  /* 0x0000000304037211 */ /* 0x041fe400078ec0ff */
[C---:B------:R-:W-:Y:S02]  /*0190*/  LEA R13, R4.reuse, R13, 0x18 ;  /* 0x0000000d040d7211 */ /* 0x040fe400078ec0ff */
[C---:B------:R-:W-:Y:S02]  /*01a0*/  LEA R14, R4.reuse, R14, 0x18 ;  /* 0x0000000e040e7211 */ /* 0x040fe400078ec0ff */
[----:B------:R-:W-:-:S07]  /*01b0*/  LEA R16, R4, R16, 0x18 ;  /* 0x0000001004107211 */ /* 0x000fce00078ec0ff */
.L_x_9:
[----:B------:R-:W-:Y:S05]  /*01c0*/  YIELD ;  /* 0x0000000000007946 */ /* 0x000fea0003800000 */
[----:B------:R-:W0:Y:S01]  /*01d0*/  LDCU UR4, c[0x0][0x3b4] ;  /* 0x00007680ff0477ac */ /* 0x000e220008000800 */
[----:B------:R-:W2:Y:S08]  /*01e0*/  LDC.64 R6, c[0x0][0x380] ;  /* 0x0000e000ff067b82 */ /* 0x000eb00000000a00 */
[----:B------:R-:W3:Y:S08]  /*01f0*/  LDC.64 R8, c[0x0][0x390] ;  /* 0x0000e400ff087b82 */ /* 0x000ef00000000a00 */
[----:B------:R-:W4:Y:S01]  /*0200*/  LDC.64 R10, c[0x0][0x388] ;  /* 0x0000e200ff0a7b82 */ /* 0x000f220000000a00 */
[----:B0-----:R-:W-:-:S05]  /*0210*/  MOV R15, UR4 ;  /* 0x00000004000f7c02 */ /* 0x001fca0008000f00 */
[----:B------:R-:W-:Y:S02]  /*0220*/  IMAD R19, R2, R15, R17 ;  /* 0x0000000f02137224 */ /* 0x000fe400078e0211 */
[----:B------:R-:W0:Y:S02]  /*0230*/  LDC.64 R4, c[0x0][0x398] ;  /* 0x0000e600ff047b82 */ /* 0x000e240000000a00 */
[----:B--2---:R-:W-:-:S04]  /*0240*/  IMAD.WIDE R6, R19, 0x4, R6 ;  /* 0x0000000413067825 */ /* 0x004fc800078e0206 */
[C---:B---3--:R-:W-:Y:S02]  /*0250*/  IMAD.WIDE R8, R19.reuse, 0x4, R8 ;  /* 0x0000000413087825 */ /* 0x048fe400078e0208 */
[----:B------:R-:W2:Y:S04]  /*0260*/  LDG.E.CONSTANT R7, desc[UR6][R6.64] ;  /* 0x0000000606077981 */ /* 0x000ea8000c1e9900 */
[----:B------:R-:W2:Y:S01]  /*0270*/  LDG.E.CONSTANT R8, desc[UR6][R8.64] ;  /* 0x0000000608087981 */ /* 0x000ea2000c1e9900 */
[----:B----4-:R-:W-:-:S06]  /*0280*/  IMAD.WIDE R10, R19, 0x4, R10 ;  /* 0x00000004130a7825 */ /* 0x010fcc00078e020a */
[----:B------:R-:W3:Y:S01]  /*0290*/  LDG.E.CONSTANT R11, desc[UR6][R10.64] ;  /* 0x000000060a0b7981 */ /* 0x000ee2000c1e9900 */
[----:B0-----:R-:W-:-:S06]  /*02a0*/  IMAD.WIDE R4, R19, 0x4, R4 ;  /* 0x0000000413047825 */ /* 0x001fcc00078e0204 */
[----:B------:R-:W3:Y:S01]  /*02b0*/  LDG.E.CONSTANT R4, desc[UR6][R4.64] ;  /* 0x0000000604047981 */ /* 0x000ee2000c1e9900 */
[----:B------:R-:W-:Y:S01]  /*02c0*/  BSSY.RECONVERGENT B0, `(.L_x_1) ;  /* 0x0000008000007945 */ /* 0x000fe20003800200 */
[----:B--2---:R-:W-:-:S04]  /*02d0*/  FADD R18, R7, -R8 ;  /* 0x8000000807127221 */ /* 0x004fc80000000000 */
[----:B------:R-:W-:Y:S01]  /*02e0*/  FMUL R21, R18, R18 ;  /* 0x0000001212157220 */ /* 0x000fe20000400000 */
[----:B---3--:R-:W-:-:S07]  /*02f0*/  FADD R19, R11, -R4 ;  /* 0x800000040b137221 */ /* 0x008fce0000000000 */
.L_x_2:
[----:B------:R-:W0:Y:S02]  /*0300*/  LDS R4, [R3] ;  /* 0x0000000003047984 */ /* 0x000e240000000800 */
[----:B0-----:R-:W-:-:S05]  /*0310*/  FADD R5, R21, R4 ;  /* 0x0000000415057221 */ /* 0x001fca0000000000 */
[----:B------:R-:W0:Y:S02]  /*0320*/  ATOMS.CAST.SPIN P0, [R3], R4, R5 ;  /* 0x000000040300758d */ /* 0x000e240001800005 */
[----:B0-----:R-:W-:Y:S05]  /*0330*/  @!P0 BRA `(.L_x_2) ;  /* 0xfffffffc00f08947 */ /* 0x001fea000383ffff */
[----:B------:R-:W-:Y:S05]  /*0340*/  BSYNC.RECONVERGENT B0 ;  /* 0x0000000000007941 */ /* 0x000fea0003800200 */
.L_x_1:
[----:B------:R-:W-:Y:S01]  /*0350*/  BSSY.RECONVERGENT B0, `(.L_x_3) ;  /* 0x0000006000007945 */ /* 0x000fe20003800200 */
[----:B------:R-:W-:-:S07]  /*0360*/  FMUL R19, R19, R19 ;  /* 0x0000001313137220 */ /* 0x000fce0000400000 */
.L_x_4:
[----:B------:R-:W0:Y:S02]  /*0370*/  LDS R4, [R13] ;  /* 0x000000000d047984 */ /* 0x000e240000000800 */
[----:B0-----:R-:W-:-:S05]  /*0380*/  FADD R5, R19, R4 ;  /* 0x0000000413057221 */ /* 0x001fca0000000000 */
[----:B------:R-:W0:Y:S02]  /*0390*/  ATOMS.CAST.SPIN P0, [R13], R4, R5 ;  /* 0x000000040d00758d */ /* 0x000e240001800005 */
[----:B0-----:R-:W-:Y:S05]  /*03a0*/  @!P0 BRA `(.L_x_4) ;  /* 0xfffffffc00f08947 */ /* 0x001fea000383ffff */
[----:B------:R-:W-:Y:S05]  /*03b0*/  BSYNC.RECONVERGENT B0 ;  /* 0x0000000000007941 */ /* 0x000fea0003800200 */
.L_x_3:
[----:B------:R-:W-:Y:S01]  /*03c0*/  BSSY.RECONVERGENT B0, `(.L_x_5) ;  /* 0x0000006000007945 */ /* 0x000fe20003800200 */
[----:B------:R-:W-:-:S07]  /*03d0*/  FMUL R7, R7, R7 ;  /* 0x0000000707077220 */ /* 0x000fce0000400000 */
.L_x_6:
[----:B------:R-:W0:Y:S02]  /*03e0*/  LDS R4, [R14] ;  /* 0x000000000e047984 */ /* 0x000e240000000800 */
[----:B0-----:R-:W-:-:S05]  /*03f0*/  FADD R5, R7, R4 ;  /* 0x0000000407057221 */ /* 0x001fca0000000000 */
[----:B------:R-:W0:Y:S02]  /*0400*/  ATOMS.CAST.SPIN P0, [R14], R4, R5 ;  /* 0x000000040e00758d */ /* 0x000e240001800005 */
[----:B0-----:R-:W-:Y:S05]  /*0410*/  @!P0 BRA `(.L_x_6) ;  /* 0xfffffffc00f08947 */ /* 0x001fea000383ffff */
[----:B------:R-:W-:Y:S05]  /*0420*/  BSYNC.RECONVERGENT B0 ;  /* 0x0000000000007941 */ /* 0x000fea0003800200 */
.L_x_5:
[----:B------:R-:W-:Y:S01]  /*0430*/  BSSY.RECONVERGENT B0, `(.L_x_7) ;  /* 0x0000006000007945 */ /* 0x000fe20003800200 */
[----:B------:R-:W-:-:S07]  /*0440*/  FMUL R11, R11, R11 ;  /* 0x0000000b0b0b7220 */ /* 0x000fce0000400000 */
.L_x_8:
[----:B------:R-:W0:Y:S02]  /*0450*/  LDS R4, [R16] ;  /* 0x0000000010047984 */ /* 0x000e240000000800 */
[----:B0-----:R-:W-:-:S05]  /*0460*/  FADD R5, R11, R4 ;  /* 0x000000040b057221 */ /* 0x001fca0000000000 */
[----:B------:R-:W0:Y:S02]  /*0470*/  ATOMS.CAST.SPIN P0, [R16], R4, R5 ;  /* 0x000000041000758d */ /* 0x000e240001800005 */
[----:B0-----:R-:W-:Y:S05]  /*0480*/  @!P0 BRA `(.L_x_8) ;  /* 0xfffffffc00f08947 */ /* 0x001fea000383ffff */
[----:B------:R-:W-:Y:S05]  /*0490*/  BSYNC.RECONVERGENT B0 ;  /* 0x0000000000007941 */ /* 0x000fea0003800200 */
.L_x_7:
[----:B-1----:R-:W-:-:S05]  /*04a0*/  IMAD.IADD R17, R12, 0x1, R17 ;  /* 0x000000010c117824 */ /* 0x002fca00078e0211 */
[----:B------:R-:W-:-:S13]  /*04b0*/  ISETP.GE.AND P0, PT, R17, R15, PT ;  /* 0x0000000f1100720c */ /* 0x000fda0003f06270 */
[----:B------:R-:W-:Y:S05]  /*04c0*/  @!P0 BRA `(.L_x_9) ;  /* 0xfffffffc003c8947 */ /* 0x000fea000383ffff */
.L_x_0:
[----:B------:R-:W-:Y:S05]  /*04d0*/  WARPSYNC.ALL ;  /* 0x0000000000007948 */ /* 0x000fea0003800000 */
[----:B------:R-:W-:Y:S01]  /*04e0*/  BAR.SYNC.DEFER_BLOCKING 0x0 ;  /* 0x0000000000007b1d */ /* 0x000fe20000010000 */
[----:B------:R-:W-:-:S13]  /*04f0*/  ISETP.NE.AND P0, PT, R0, RZ, PT ;  /* 0x000000ff0000720c */ /* 0x000fda0003f05270 */
[----:B------:R-:W-:Y:S05]  /*0500*/  @P0 EXIT ;  /* 0x000000000000094d */ /* 0x000fea0003800000 */
[----:B------:R-:W0:Y:S01]  /*0510*/  S2UR UR5, SR_CgaCtaId ;  /* 0x00000000000579c3 */ /* 0x000e220000008800 */
[----:B------:R-:W-:Y:S01]  /*0520*/  UMOV UR4, 0x400 ;  /* 0x0000040000047882 */ /* 0x000fe20000000000 */
[----:B------:R-:W-:Y:S01]  /*0530*/  I2FP.F32.S32 R3, R15 ;  /* 0x0000000f00037245 */ /* 0x000fe20000201400 */
[----:B------:R-:W-:Y:S04]  /*0540*/  BSSY.RECONVERGENT B0, `(.L_x_10) ;  /* 0x0000010000007945 */ /* 0x000fe80003800200 */
[----:B------:R-:W-:-:S04]  /*0550*/  FADD R3, R3, R3 ;  /* 0x0000000303037221 */ /* 0x000fc80000000000 */
[----:B------:R-:W1:Y:S01]  /*0560*/  MUFU.RCP R6, R3 ;  /* 0x0000000300067308 */ /* 0x000e620000001000 */
[----:B0-----:R-:W-:Y:S01]  /*0570*/  ULEA UR4, UR5, UR4, 0x18 ;  /* 0x0000000405047291 */ /* 0x001fe2000f8ec0ff */
[----:B-1----:R-:W-:-:S04]  /*0580*/  FFMA R7, -R3, R6, 1 ;  /* 0x3f80000003077423 */ /* 0x002fc80000000106 */
[----:B------:R-:W-:-:S04]  /*0590*/  FFMA R7, R6, R7, R6 ;  /* 0x0000000706077223 */ /* 0x000fc80000000006 */
[----:B------:R-:W0:Y:S02]  /*05a0*/  LDS.64 R4, [UR4] ;  /* 0x00000004ff047984 */ /* 0x000e240008000a00 */
[----:B0-----:R-:W-:-:S04]  /*05b0*/  FADD R0, R4, R5 ;  /* 0x0000000504007221 */ /* 0x001fc80000000000 */
[----:B------:R-:W0:Y:S01]  /*05c0*/  FCHK P0, R0, R3 ;  /* 0x0000000300007302 */ /* 0x000e220000000000 */
[----:B------:R-:W-:-:S04]  /*05d0*/  FFMA R4, R0, R7, RZ ;  /* 0x0000000700047223 */ /* 0x000fc800000000ff */
[----:B------:R-:W-:-:S04]  /*05e0*/  FFMA R5, -R3, R4, R0 ;  /* 0x0000000403057223 */ /* 0x000fc80000000100 */
[----:B------:R-:W-:Y:S01]  /*05f0*/  FFMA R5, R7, R5, R4 ;  /* 0x0000000507057223 */ /* 0x000fe20000000004 */
[----:B0-----:R-:W-:Y:S06]  /*0600*/  @!P0 BRA `(.L_x_11) ;  /* 0x00000000000c8947 */ /* 0x001fec0003800000 */
[----:B------:R-:W-:-:S07]  /*0610*/  MOV R4, 0x630 ;  /* 0x0000063000047802 */ /* 0x000fce0000000f00 */
[----:B------:R-:W-:Y:S05]  /*0620*/  CALL.REL.NOINC `($__internal_0_$__cuda_sm3x_div_rn_noftz_f32_slowpath) ;  /* 0x0000000000d47944 */ /* 0x000fea0003c00000 */
[----:B------:R-:W-:-:S07]  /*0630*/  IMAD.MOV.U32 R5, RZ, RZ, R0 ;  /* 0x000000ffff057224 */ /* 0x000fce00078e0000 */
.L_x_11:
[----:B------:R-:W-:Y:S05]  /*0640*/  BSYNC.RECONVERGENT B0 ;  /* 0x0000000000007941 */ /* 0x000fea0003800200 */
.L_x_10:
[----:B------:R-:W0:Y:S01]  /*0650*/  S2UR UR5, SR_CgaCtaId ;  /* 0x00000000000579c3 */ /* 0x000e220000008800 */
[----:B------:R-:W-:Y:S01]  /*0660*/  UMOV UR4, 0x400 ;  /* 0x0000040000047882 */ /* 0x000fe20000000000 */
[----:B------:R-:W1:Y:S01]  /*0670*/  MUFU.RCP R0, R3 ;  /* 0x0000000300007308 */ /* 0x000e620000001000 */
[----:B------:R-:W-:Y:S01]  /*0680*/  BSSY.RECONVERGENT B0, `(.L_x_12) ;  /* 0x000000e000007945 */ /* 0x000fe20003800200 */
[----:B-1----:R-:W-:-:S04]  /*0690*/  FFMA R9, -R3, R0, 1 ;  /* 0x3f80000003097423 */ /* 0x002fc80000000100 */
[----:B------:R-:W-:Y:S01]  /*06a0*/  FFMA R0, R0, R9, R0 ;  /* 0x0000000900007223 */ /* 0x000fe20000000000 */
[----:B0-----:R-:W-:-:S09]  /*06b0*/  ULEA UR4, UR5, UR4, 0x18 ;  /* 0x0000000405047291 */ /* 0x001fd2000f8ec0ff */
[----:B------:R-:W0:Y:S02]  /*06c0*/  LDS.64 R6, [UR4+0x8] ;  /* 0x00000804ff067984 */ /* 0x000e240008000a00 */
[----:B0-----:R-:W-:-:S04]  /*06d0*/  FADD R6, R6, R7 ;  /* 0x0000000706067221 */ /* 0x001fc80000000000 */
[----:B------:R-:W0:Y:S01]  /*06e0*/  FCHK P0, R6, R3 ;  /* 0x0000000306007302 */ /* 0x000e220000000000 */
[----:B------:R-:W-:-:S04]  /*06f0*/  FFMA R7, R0, R6, RZ ;  /* 0x0000000600077223 */ /* 0x000fc800000000ff */
[----:B------:R-:W-:-:S04]  /*0700*/  FFMA R4, -R3, R7, R6 ;  /* 0x0000000703047223 */ /* 0x000fc80000000106 */
[----:B------:R-:W-:Y:S01]  /*0710*/  FFMA R0, R0, R4, R7 ;  /* 0x0000000400007223 */ /* 0x000fe20000000007 */
[----:B0-----:R-:W-:Y:S06]  /*0720*/  @!P0 BRA `(.L_x_13) ;  /* 0x00000000000c8947 */ /* 0x001fec0003800000 */
[----:B------:R-:W-:Y:S02]  /*0730*/  MOV R0, R6 ;  /* 0x0000000600007202 */ /* 0x000fe40000000f00 */
[----:B------:R-:W-:-:S07]  /*0740*/  MOV R4, 0x760 ;  /* 0x0000076000047802 */ /* 0x000fce0000000f00 */
[----:B------:R-:W-:Y:S05]  /*0750*/  CALL.REL.NOINC `($__internal_0_$__cuda_sm3x_div_rn_noftz_f32_slowpath) ;  /* 0x0000000000887944 */ /* 0x000fea0003c00000 */
.L_x_13:
[----:B------:R-:W-:Y:S05]  /*0760*/  BSYNC.RECONVERGENT B0 ;  /* 0x0000000000007941 */ /* 0x000fea0003800200 */
.L_x_12:
[----:B------:R-:W-:Y:S01]  /*0770*/  FADD R6, R0, 9.9999999392252902908e-09 ;  /* 0x322bcc7700067421 */ /* 0x000fe20000000000 */
[----:B------:R-:W-:Y:S03]  /*0780*/  BSSY.RECONVERGENT B0, `(.L_x_14) ;  /* 0x000000e000007945 */ /* 0x000fe60003800200 */
[----:B------:R-:W0:Y:S08]  /*0790*/  MUFU.RCP R0, R6 ;  /* 0x0000000600007308 */ /* 0x000e300000001000 */
[----:B------:R-:W1:Y:S01]  /*07a0*/  FCHK P0, R5, R6 ;  /* 0x0000000605007302 */ /* 0x000e620000000000 */
[----:B0-----:R-:W-:-:S04]  /*07b0*/  FFMA R3, -R6, R0, 1 ;  /* 0x3f80000006037423 */ /* 0x001fc80000000100 */
[----:B------:R-:W-:-:S04]  /*07c0*/  FFMA R0, R0, R3, R0 ;  /* 0x0000000300007223 */ /* 0x000fc80000000000 */
[----:B------:R-:W-:-:S04]  /*07d0*/  FFMA R3, R0, R5, RZ ;  /* 0x0000000500037223 */ /* 0x000fc800000000ff */
[----:B------:R-:W-:-:S04]  /*07e0*/  FFMA R4, -R6, R3, R5 ;  /* 0x0000000306047223 */ /* 0x000fc80000000105 */
[----:B------:R-:W-:Y:S01]  /*07f0*/  FFMA R9, R0, R4, R3 ;  /* 0x0000000400097223 */ /* 0x000fe20000000003 */
[----:B-1----:R-:W-:Y:S06]  /*0800*/  @!P0 BRA `(.L_x_15) ;  /* 0x0000000000148947 */ /* 0x002fec0003800000 */
[----:B------:R-:W-:Y:S01]  /*0810*/  IMAD.MOV.U32 R0, RZ, RZ, R5 ;  /* 0x000000ffff007224 */ /* 0x000fe200078e0005 */
[----:B------:R-:W-:Y:S01]  /*0820*/  MOV R4, 0x850 ;  /* 0x0000085000047802 */ /* 0x000fe20000000f00 */
[----:B------:R-:W-:-:S07]  /*0830*/  IMAD.MOV.U32 R3, RZ, RZ, R6 ;  /* 0x000000ffff037224 */ /* 0x000fce00078e0006 */
[----:B------:R-:W-:Y:S05]  /*0840*/  CALL.REL.NOINC `($__internal_0_$__cuda_sm3x_div_rn_noftz_f32_slowpath) ;  /* 0x00000000004c7944 */ /* 0x000fea0003c00000 */
[----:B------:R-:W-:-:S07]  /*0850*/  MOV R9, R0 ;  /* 0x0000000000097202 */ /* 0x000fce0000000f00 */
.L_x_15:
[----:B------:R-:W-:Y:S05]  /*0860*/  BSYNC.RECONVERGENT B0 ;  /* 0x0000000000007941 */ /* 0x000fea0003800200 */
.L_x_14:
[----:B------:R-:W-:Y:S01]  /*0870*/  IMAD.MOV.U32 R0, RZ, RZ, 0x3bbb989d ;  /* 0x3bbb989dff007424 */ /* 0x000fe200078e00ff */
[----:B------:R-:W0:Y:S01]  /*0880*/  LDC.64 R4, c[0x0][0x3a0] ;  /* 0x0000e800ff047b82 */ /* 0x000e220000000a00 */
[----:B------:R-:W-:Y:S02]  /*0890*/  IMAD.MOV.U32 R3, RZ, RZ, 0x437c0000 ;  /* 0x437c0000ff037424 */ /* 0x000fe400078e00ff */
[----:B------:R-:W-:-:S04]  /*08a0*/  FFMA.SAT R0, R9, -R0, 0.5 ;  /* 0x3f00000009007423 */ /* 0x000fc80000002800 */
[----:B------:R-:W-:-:S04]  /*08b0*/  FFMA.RM R0, R0, R3, 12582913 ;  /* 0x4b40000100007423 */ /* 0x000fc80000004003 */
[C---:B------:R-:W-:Y:S01]  /*08c0*/  FADD R6, R0.reuse, -12583039 ;  /* 0xcb40007f00067421 */ /* 0x040fe20000000000 */
[----:B------:R-:W-:-:S03]  /*08d0*/  SHF.L.U32 R0, R0, 0x17, RZ ;  /* 0x0000001700007819 */ /* 0x000fc600000006ff */
[C---:B------:R-:W-:Y:S02]  /*08e0*/  FFMA R8, R9.reuse, -1.4426950216293334961, -R6 ;  /* 0xbfb8aa3b09087823 */ /* 0x040fe40000000806 */
[----:B------:R-:W1:Y:S02]  /*08f0*/  LDC.64 R6, c[0x0][0x3a8] ;  /* 0x0000ea00ff067b82 */ /* 0x000e640000000a00 */
[----:B------:R-:W-:-:S04]  /*0900*/  FFMA R8, R9, -1.925963033500011079e-08, R8 ;  /* 0xb2a5706009087823 */ /* 0x000fc80000000008 */
[----:B------:R-:W2:Y:S01]  /*0910*/  MUFU.EX2 R3, R8 ;  /* 0x0000000800037308 */ /* 0x000ea20000000800 */
[----:B0-----:R-:W-:-:S04]  /*0920*/  IMAD.WIDE.U32 R4, R2, 0x4, R4 ;  /* 0x0000000402047825 */ /* 0x001fc800078e0004 */
[----:B--2---:R-:W-:Y:S01]  /*0930*/  FMUL R11, R0, R3 ;  /* 0x00000003000b7220 */ /* 0x004fe20000400000 */
[----:B-1----:R-:W-:-:S04]  /*0940*/  IMAD.WIDE.U32 R2, R2, 0x4, R6 ;  /* 0x0000000402027825 */ /* 0x002fc800078e0006 */
[----:B------:R-:W-:Y:S04]  /*0950*/  STG.E desc[UR6][R4.64], R11 ;  /* 0x0000000b04007986 */ /* 0x000fe8000c101906 */
[----:B------:R-:W-:Y:S01]  /*0960*/  STG.E desc[UR6][R2.64], R9 ;  /* 0x0000000902007986 */ /* 0x000fe2000c101906 */
[----:B------:R-:W-:Y:S05]  /*0970*/  EXIT ;  /* 0x000000000000794d */ /* 0x000fea0003800000 */
        .weak           $__internal_0_$__cuda_sm3x_div_rn_noftz_f32_slowpath
        .type           $__internal_0_$__cuda_sm3x_div_rn_noftz_f32_slowpath,@function
        .size           $__internal_0_$__cuda_sm3x_div_rn_noftz_f32_slowpath,(.L_x_163 - $__internal_0_$__cuda_sm3x_div_rn_noftz_f32_slowpath)
$__internal_0_$__cuda_sm3x_div_rn_noftz_f32_slowpath:
[--C-:B------:R-:W-:Y:S01]  /*0980*/  SHF.R.U32.HI R7, RZ, 0x17, R3.reuse ;  /* 0x00000017ff077819 */ /* 0x100fe20000011603 */
[----:B------:R-:W-:Y:S01]  /*0990*/  BSSY.RECONVERGENT B1, `(.L_x_16) ;  /* 0x0000063000017945 */ /* 0x000fe20003800200 */
[----:B------:R-:W-:Y:S02]  /*09a0*/  SHF.R.U32.HI R6, RZ, 0x17, R0 ;  /* 0x00000017ff067819 */ /* 0x000fe40000011600 */
[----:B------:R-:W-:Y:S01]  /*09b0*/  LOP3.LUT R12, R7, 0xff, RZ, 0xc0, !PT ;  /* 0x000000ff070c7812 */ /* 0x000fe200078ec0ff */
[----:B------:R-:W-:Y:S01]  /*09c0*/  IMAD.MOV.U32 R7, RZ, RZ, R3 ;  /* 0x000000ffff077224 */ /* 0x000fe200078e0003 */
[----:B------:R-:W-:-:S03]  /*09d0*/  LOP3.LUT R10, R6, 0xff, RZ, 0xc0, !PT ;  /* 0x000000ff060a7812 */ /* 0x000fc600078ec0ff */
[----:B------:R-:W-:Y:S01]  /*09e0*/  VIADD R9, R12, 0xffffffff ;  /* 0xffffffff0c097836 */ /* 0x000fe20000000000 */
[----:B------:R-:W-:-:S04]  /*09f0*/  IADD3 R8, PT, PT, R10, -0x1, RZ ;  /* 0xffffffff0a087810 */ /* 0x000fc80007ffe0ff */
[----:B------:R-:W-:-:S04]  /*0a00*/  ISETP.GT.U32.AND P0, PT, R9, 0xfd, PT ;  /* 0x000000fd0900780c */ /* 0x000fc80003f04070 */
[----:B------:R-:W-:-:S13]  /*0a10*/  ISETP.GT.U32.OR P0, PT, R8, 0xfd, P0 ;  /* 0x000000fd0800780c */ /* 0x000fda0000704470 */
[----:B------:R-:W-:Y:S01]  /*0a20*/  @!P0 MOV R6, RZ ;  /* 0x000000ff00068202 */ /* 0x000fe20000000f00 */
[----:B------:R-:W-:Y:S06]  /*0a30*/  @!P0 BRA `(.L_x_17) ;  /* 0x00000000005c8947 */ /* 0x000fec0003800000 */
[----:B------:R-:W-:Y:S02]  /*0a40*/  FSETP.GTU.FTZ.AND P0, PT, |R0|, +INF , PT ;  /* 0x7f8000000000780b */ /* 0x000fe40003f1c200 */
[----:B------:R-:W-:-:S04]  /*0a50*/  FSETP.GTU.FTZ.AND P1, PT, |R3|, +INF , PT ;  /* 0x7f8000000300780b */ /* 0x000fc80003f3c200 */
[----:B------:R-:W-:-:S13]  /*0a60*/  PLOP3.LUT P0, PT, P0, P1, PT, 0xf8, 0x8f ;  /* 0x00000000008f781c */ /* 0x000fda0000703f70 */
[----:B------:R-:W-:Y:S05]  /*0a70*/  @P0 BRA `(.L_x_18) ;  /* 0x00000004004c0947 */ /* 0x000fea0003800000 */
[----:B------:R-:W-:-:S13]  /*0a80*/  LOP3.LUT P0, RZ, R7, 0x7fffffff, R0, 0xc8, !PT ;  /* 0x7fffffff07ff7812 */ /* 0x000fda000780c800 */
[----:B------:R-:W-:Y:S05]  /*0a90*/  @!P0 BRA `(.L_x_19) ;  /* 0x00000004003c8947 */ /* 0x000fea0003800000 */
[C---:B------:R-:W-:Y:S02]  /*0aa0*/  FSETP.NEU.FTZ.AND P2, PT, |R0|.reuse, +INF , PT ;  /* 0x7f8000000000780b */ /* 0x040fe40003f5d200 */
[----:B------:R-:W-:Y:S02]  /*0ab0*/  FSETP.NEU.FTZ.AND P1, PT, |R3|, +INF , PT ;  /* 0x7f8000000300780b */ /* 0x000fe40003f3d200 */
[----:B------:R-:W-:-:S11]  /*0ac0*/  FSETP.NEU.FTZ.AND P0, PT, |R0|, +INF , PT ;  /* 0x7f8000000000780b */ /* 0x000fd60003f1d200 */
[----:B------:R-:W-:Y:S05]  /*0ad0*/  @!P1 BRA !P2, `(.L_x_19) ;  /* 0x00000004002c9947 */ /* 0x000fea0005000000 */
[----:B------:R-:W-:-:S04]  /*0ae0*/  LOP3.LUT P2, RZ, R0, 0x7fffffff, RZ, 0xc0, !PT ;  /* 0x7fffffff00ff7812 */ /* 0x000fc8000784c0ff */
[----:B------:R-:W-:-:S13]  /*0af0*/  PLOP3.LUT P1, PT, P1, P2, PT, 0x2f, 0xf2 ;  /* 0x0000000000f2781c */ /* 0x000fda0000f24577 */
[----:B------:R-:W-:Y:S05]  /*0b00*/  @P1 BRA `(.L_x_20) ;  /* 0x0000000400181947 */ /* 0x000fea0003800000 */
[----:B------:R-:W-:-:S04]  /*0b10*/  LOP3.LUT P1, RZ, R7, 0x7fffffff, RZ, 0xc0, !PT ;  /* 0x7fffffff07ff7812 */ /* 0x000fc8000782c0ff */
[----:B------:R-:W-:-:S13]  /*0b20*/  PLOP3.LUT P0, PT, P0, P1, PT, 0x2f, 0xf2 ;  /* 0x0000000000f2781c */ /* 0x000fda0000702577 */
[----:B------:R-:W-:Y:S05]  /*0b30*/  @P0 BRA `(.L_x_21) ;  /* 0x0000000400000947 */ /* 0x000fea0003800000 */
[----:B------:R-:W-:Y:S02]  /*0b40*/  ISETP.GE.AND P0, PT, R8, RZ, PT ;  /* 0x000000ff0800720c */ /* 0x000fe40003f06270 */
[----:B------:R-:W-:-:S11]  /*0b50*/  ISETP.GE.AND P1, PT, R9, RZ, PT ;  /* 0x000000ff0900720c */ /* 0x000fd60003f26270 */
[----:B------:R-:W-:Y:S01]  /*0b60*/  @P0 IMAD.MOV.U32 R6, RZ, RZ, RZ ;  /* 0x000000ffff060224 */ /* 0x000fe200078e00ff */
[----:B------:R-:W-:Y:S01]  /*0b70*/  @!P0 MOV R6, 0xffffffc0 ;  /* 0xffffffc000068802 */ /* 0x000fe20000000f00 */
[----:B------:R-:W-:Y:S01]  /*0b80*/  @!P0 FFMA R0, R0, 1.84467440737095516160e+19, RZ ;  /* 0x5f80000000008823 */ /* 0x000fe200000000ff */
[----:B------:R-:W-:-:S03]  /*0b90*/  @!P1 FFMA R7, R3, 1.84467440737095516160e+19, RZ ;  /* 0x5f80000003079823 */ /* 0x000fc600000000ff */
[----:B------:R-:W-:-:S07]  /*0ba0*/  @!P1 VIADD R6, R6, 0x40 ;  /* 0x0000004006069836 */ /* 0x000fce0000000000 */
.L_x_17:
[----:B------:R-:W-:Y:S01]  /*0bb0*/  LEA R8, R12, 0xc0800000, 0x17 ;  /* 0xc08000000c087811 */ /* 0x000fe200078eb8ff */
[----:B------:R-:W-:Y:S03]  /*0bc0*/  BSSY.RECONVERGENT B2, `(.L_x_22) ;  /* 0x0000036000027945 */ /* 0x000fe60003800200 */
[----:B------:R-:W-:Y:S01]  /*0bd0*/  IADD3 R8, PT, PT, -R8, R7, RZ ;  /* 0x0000000708087210 */ /* 0x000fe20007ffe1ff */
[----:B------:R-:W-:-:S03]  /*0be0*/  VIADD R7, R10, 0xffffff81 ;  /* 0xffffff810a077836 */ /* 0x000fc60000000000 */
[----:B------:R-:W0:Y:S01]  /*0bf0*/  MUFU.RCP R9, R8 ;  /* 0x0000000800097308 */ /* 0x000e220000001000 */
[----:B------:R-:W-:Y:S01]  /*0c00*/  FADD.FTZ R11, -R8, -RZ ;  /* 0x800000ff080b7221 */ /* 0x000fe20000010100 */
[----:B------:R-:W-:-:S03]  /*0c10*/  IMAD R0, R7, -0x800000, R0 ;  /* 0xff80000007007824 */ /* 0x000fc600078e0200 */
[----:B0-----:R-:W-:-:S04]  /*0c20*/  FFMA R10, R9, R11, 1 ;  /* 0x3f800000090a7423 */ /* 0x001fc8000000000b */
[----:B------:R-:W-:-:S04]  /*0c30*/  FFMA R14, R9, R10, R9 ;  /* 0x0000000a090e7223 */ /* 0x000fc80000000009 */
[----:B------:R-:W-:-:S04]  /*0c40*/  FFMA R9, R0, R14, RZ ;  /* 0x0000000e00097223 */ /* 0x000fc800000000ff */
[----:B------:R-:W-:-:S04]  /*0c50*/  FFMA R10, R11, R9, R0 ;  /* 0x000000090b0a7223 */ /* 0x000fc80000000000 */
[----:B------:R-:W-:Y:S01]  /*0c60*/  FFMA R13, R14, R10, R9 ;  /* 0x0000000a0e0d7223 */ /* 0x000fe20000000009 */
[----:B------:R-:W-:-:S03]  /*0c70*/  IADD3 R9, PT, PT, R7, 0x7f, -R12 ;  /* 0x0000007f07097810 */ /* 0x000fc60007ffe80c */
[----:B------:R-:W-:Y:S01]  /*0c80*/  FFMA R10, R11, R13, R0 ;  /* 0x0000000d0b0a7223 */ /* 0x000fe20000000000 */
[----:B------:R-:W-:-:S03]  /*0c90*/  IADD3 R9, PT, PT, R9, R6, RZ ;  /* 0x0000000609097210 */ /* 0x000fc60007ffe0ff */
[----:B------:R-:W-:-:S05]  /*0ca0*/  FFMA R0, R14, R10, R13 ;  /* 0x0000000a0e007223 */ /* 0x000fca000000000d */
[----:B------:R-:W-:-:S04]  /*0cb0*/  SHF.R.U32.HI R7, RZ, 0x17, R0 ;  /* 0x00000017ff077819 */ /* 0x000fc80000011600 */
[----:B------:R-:W-:-:S05]  /*0cc0*/  LOP3.LUT R7, R7, 0xff, RZ, 0xc0, !PT ;  /* 0x000000ff07077812 */ /* 0x000fca00078ec0ff */
[----:B------:R-:W-:-:S05]  /*0cd0*/  IMAD.IADD R11, R7, 0x1, R9 ;  /* 0x00000001070b7824 */ /* 0x000fca00078e0209 */
[----:B------:R-:W-:-:S04]  /*0ce0*/  IADD3 R6, PT, PT, R11, -0x1, RZ ;  /* 0xffffffff0b067810 */ /* 0x000fc80007ffe0ff */
[----:B------:R-:W-:-:S13]  /*0cf0*/  ISETP.GE.U32.AND P0, PT, R6, 0xfe, PT ;  /* 0x000000fe0600780c */ /* 0x000fda0003f06070 */
[----:B------:R-:W-:Y:S05]  /*0d00*/  @!P0 BRA `(.L_x_23) ;  /* 0x0000000000808947 */ /* 0x000fea0003800000 */
[----:B------:R-:W-:-:S13]  /*0d10*/  ISETP.GT.AND P0, PT, R11, 0xfe, PT ;  /* 0x000000fe0b00780c */ /* 0x000fda0003f04270 */
[----:B------:R-:W-:Y:S05]  /*0d20*/  @P0 BRA `(.L_x_24) ;  /* 0x00000000006c0947 */ /* 0x000fea0003800000 */
[----:B------:R-:W-:-:S13]  /*0d30*/  ISETP.GE.AND P0, PT, R11, 0x1, PT ;  /* 0x000000010b00780c */ /* 0x000fda0003f06270 */
[----:B------:R-:W-:Y:S05]  /*0d40*/  @P0 BRA `(.L_x_25) ;  /* 0x0000000000740947 */ /* 0x000fea0003800000 */
[----:B------:R-:W-:Y:S02]  /*0d50*/  ISETP.GE.AND P0, PT, R11, -0x18, PT ;  /* 0xffffffe80b00780c */ /* 0x000fe40003f06270 */
[----:B------:R-:W-:-:S11]  /*0d60*/  LOP3.LUT R0, R0, 0x80000000, RZ, 0xc0, !PT ;  /* 0x8000000000007812 */ /* 0x000fd600078ec0ff */
[----:B------:R-:W-:Y:S05]  /*0d70*/  @!P0 BRA `(.L_x_25) ;  /* 0x0000000000688947 */ /* 0x000fea0003800000 */
[CCC-:B------:R-:W-:Y:S01]  /*0d80*/  FFMA.RZ R6, R14.reuse, R10.reuse, R13.reuse ;  /* 0x0000000a0e067223 */ /* 0x1c0fe2000000c00d */
[C---:B------:R-:W-:Y:S02]  /*0d90*/  VIADD R9, R11.reuse, 0x20 ;  /* 0x000000200b097836 */ /* 0x040fe40000000000 */
[-CC-:B------:R-:W-:Y:S01]  /*0da0*/  FFMA.RM R7, R14, R10.reuse, R13.reuse ;  /* 0x0000000a0e077223 */ /* 0x180fe2000000400d */
[C---:B------:R-:W-:Y:S02]  /*0db0*/  ISETP.NE.AND P2, PT, R11.reuse, RZ, PT ;  /* 0x000000ff0b00720c */ /* 0x040fe40003f45270 */
[----:B------:R-:W-:Y:S01]  /*0dc0*/  LOP3.LUT R8, R6, 0x7fffff, RZ, 0xc0, !PT ;  /* 0x007fffff06087812 */ /* 0x000fe200078ec0ff */
[----:B------:R-:W-:Y:S01]  /*0dd0*/  FFMA.RP R6, R14, R10, R13 ;  /* 0x0000000a0e067223 */ /* 0x000fe2000000800d */
[----:B------:R-:W-:Y:S02]  /*0de0*/  ISETP.NE.AND P1, PT, R11, RZ, PT ;  /* 0x000000ff0b00720c */ /* 0x000fe40003f25270 */
[----:B------:R-:W-:-:S02]  /*0df0*/  LOP3.LUT R8, R8, 0x800000, RZ, 0xfc, !PT ;  /* 0x0080000008087812 */ /* 0x000fc400078efcff */
[----:B------:R-:W-:Y:S02]  /*0e00*/  IADD3 R10, PT, PT, -R11, RZ, RZ ;  /* 0x000000ff0b0a7210 */ /* 0x000fe40007ffe1ff */
[----:B------:R-:W-:Y:S02]  /*0e10*/  SHF.L.U32 R9, R8, R9, RZ ;  /* 0x0000000908097219 */ /* 0x000fe400000006ff */
[----:B------:R-:W-:Y:S02]  /*0e20*/  FSETP.NEU.FTZ.AND P0, PT, R6, R7, PT ;  /* 0x000000070600720b */ /* 0x000fe40003f1d000 */
[----:B------:R-:W-:Y:S02]  /*0e30*/  SEL R7, R10, RZ, P2 ;  /* 0x000000ff0a077207 */ /* 0x000fe40001000000 */
[----:B------:R-:W-:Y:S02]  /*0e40*/  ISETP.NE.AND P1, PT, R9, RZ, P1 ;  /* 0x000000ff0900720c */ /* 0x000fe40000f25270 */
[----:B------:R-:W-:-:S02]  /*0e50*/  SHF.R.U32.HI R7, RZ, R7, R8 ;  /* 0x00000007ff077219 */ /* 0x000fc40000011608 */
[----:B------:R-:W-:Y:S02]  /*0e60*/  PLOP3.LUT P0, PT, P0, P1, PT, 0xf8, 0x8f ;  /* 0x00000000008f781c */ /* 0x000fe40000703f70 */
[----:B------:R-:W-:Y:S02]  /*0e70*/  SHF.R.U32.HI R9, RZ, 0x1, R7 ;  /* 0x00000001ff097819 */ /* 0x000fe40000011607 */
[----:B------:R-:W-:-:S04]  /*0e80*/  SEL R6, RZ, 0x1, !P0 ;  /* 0x00000001ff067807 */ /* 0x000fc80004000000 */
[----:B------:R-:W-:-:S04]  /*0e90*/  LOP3.LUT R6, R6, 0x1, R9, 0xf8, !PT ;  /* 0x0000000106067812 */ /* 0x000fc800078ef809 */
[----:B------:R-:W-:-:S05]  /*0ea0*/  LOP3.LUT R6, R6, R7, RZ, 0xc0, !PT ;  /* 0x0000000706067212 */ /* 0x000fca00078ec0ff */
[----:B------:R-:W-:-:S05]  /*0eb0*/  IMAD.IADD R9, R9, 0x1, R6 ;  /* 0x0000000109097824 */ /* 0x000fca00078e0206 */
[----:B------:R-:W-:Y:S01]  /*0ec0*/  LOP3.LUT R0, R9, R0, RZ, 0xfc, !PT ;  /* 0x0000000009007212 */ /* 0x000fe200078efcff */
[----:B------:R-:W-:Y:S06]  /*0ed0*/  BRA `(.L_x_25) ;  /* 0x0000000000107947 */ /* 0x000fec0003800000 */
.L_x_24:
[----:B------:R-:W-:-:S04]  /*0ee0*/  LOP3.LUT R0, R0, 0x80000000, RZ, 0xc0, !PT ;  /* 0x8000000000007812 */ /* 0x000fc800078ec0ff */
[----:B------:R-:W-:Y:S01]  /*0ef0*/  LOP3.LUT R0, R0, 0x7f800000, RZ, 0xfc, !PT ;  /* 0x7f80000000007812 */ /* 0x000fe200078efcff */
[----:B------:R-:W-:Y:S06]  /*0f00*/  BRA `(.L_x_25) ;  /* 0x0000000000047947 */ /* 0x000fec0003800000 */
.L_x_23:
[----:B------:R-:W-:-:S07]  /*0f10*/  LEA R0, R9, R0, 0x17 ;  /* 0x0000000009007211 */ /* 0x000fce00078eb8ff */
.L_x_25:
[----:B------:R-:W-:Y:S05]  /*0f20*/  BSYNC.RECONVERGENT B2 ;  /* 0x0000000000027941 */ /* 0x000fea0003800200 */
.L_x_22:
[----:B------:R-:W-:Y:S05]  /*0f30*/  BRA `(.L_x_26) ;  /* 0x0000000000207947 */ /* 0x000fea0003800000 */
.L_x_21:
[----:B------:R-:W-:-:S04]  /*0f40*/  LOP3.LUT R0, R7, 0x80000000, R0, 0x48, !PT ;  /* 0x8000000007007812 */ /* 0x000fc800078e4800 */
[----:B------:R-:W-:Y:S01]  /*0f50*/  LOP3.LUT R0, R0, 0x7f800000, RZ, 0xfc, !PT ;  /* 0x7f80000000007812 */ /* 0x000fe200078efcff */
[----:B------:R-:W-:Y:S06]  /*0f60*/  BRA `(.L_x_26) ;  /* 0x0000000000147947 */ /* 0x000fec0003800000 */
.L_x_20:
[----:B------:R-:W-:Y:S01]  /*0f70*/  LOP3.LUT R0, R7, 0x80000000, R0, 0x48, !PT ;  /* 0x8000000007007812 */ /* 0x000fe200078e4800 */
[----:B------:R-:W-:Y:S06]  /*0f80*/  BRA `(.L_x_26) ;  /* 0x00000000000c7947 */ /* 0x000fec0003800000 */
.L_x_19:
[----:B------:R-:W0:Y:S01]  /*0f90*/  MUFU.RSQ R0, -QNAN ;  /* 0xffc0000000007908 */ /* 0x000e220000001400 */
[----:B------:R-:W-:Y:S05]  /*0fa0*/  BRA `(.L_x_26) ;  /* 0x0000000000047947 */ /* 0x000fea0003800000 */
.L_x_18:
[----:B------:R-:W-:-:S07]  /*0fb0*/  FADD.FTZ R0, R0, R3 ;  /* 0x0000000300007221 */ /* 0x000fce0000010000 */
.L_x_26:
[----:B------:R-:W-:Y:S05]  /*0fc0*/  BSYNC.RECONVERGENT B1 ;  /* 0x0000000000017941 */ /* 0x000fea0003800200 */
.L_x_16:
[----:B------:R-:W-:Y:S02]  /*0fd0*/  HFMA2 R7, -RZ, RZ, 0, 0 ;  /* 0x00000000ff077431 */ /* 0x000fe400000001ff */
[----:B------:R-:W-:-:S04]  /*0fe0*/  IMAD.MOV.U32 R6, RZ, RZ, R4 ;  /* 0x000000ffff067224 */ /* 0x000fc800078e0004 */
[----:B0-----:R-:W-:Y:S05]  /*0ff0*/  RET.REL.NODEC R6 `(_Z37compression_quality_assessment_kernelPKfS0_S0_S0_PfS1_ii) ;  /* 0xfffffff006007950 */ /* 0x001fea0003c3ffff */
.L_x_27:
[----:B------:R-:W-:-:S00]  /*1000*/  BRA `(.L_x_27) ;  /* 0xfffffffc00fc7947 */ /* 0x000fc0000383ffff */
[----:B------:R-:W-:-:S00]  /*1010*/  NOP ;  /* 0x0000000000007918 */ /* 0x000fc00000000000 */
        /* <DEDUP_REMOVED lines=14> */
.L_x_163:


//--------------------- .text._Z25hybrid_compression_kernelPKfS0_PKiS0_PfS3_S0_S0_ii --------------------------
	.section	.text._Z25hybrid_compression_kernelPKfS0_PKiS0_PfS3_S0_S0_ii,"ax",@progbits
	.align	128
        .global         _Z25hybrid_compression_kernelPKfS0_PKiS0_PfS3_S0_S0_ii
        .type           _Z25hybrid_compression_kernelPKfS0_PKiS0_PfS3_S0_S0_ii,@function
        .size           _Z25hybrid_compression_kernelPKfS0_PKiS0_PfS3_S0_S0_ii,(.L_x_164 - _Z25hybrid_compression_kernelPKfS0_PKiS0_PfS3_S0_S0_ii)
        .other          _Z25hybrid_compression_kernelPKfS0_PKiS0_PfS3_S0_S0_ii,@"STO_CUDA_ENTRY STV_DEFAULT"
_Z25hybrid_compression_kernelPKfS0_PKiS0_PfS3_S0_S0_ii:
.text._Z25hybrid_compression_kernelPKfS0_PKiS0_PfS3_S0_S0_ii:
[----:B------:R-:W-:Y:S01]  /*0000*/  LDC R1, c[0x0][0x37c] ;  /* 0x0000df00ff017b82 */ /* 0x000fe20000000800 */
[----:B------:R-:W0:Y:S01]  /*0010*/  S2R R2, SR_TID.X ;  /* 0x0000000000027919 */ /* 0x000e220000002100 */
[----:B------:R-:W0:Y:S01]  /*0020*/  LDCU.64 UR6, c[0x0][0x3c0] ;  /* 0x00007800ff0677ac */ /* 0x000e220008000a00 */
[----:B------:R-:W1:Y:S01]  /*0030*/  S2R R3, SR_CTAID.X ;  /* 0x0000000000037919 */ /* 0x000e620000002500 */
[----:B0-----:R-:W-:-:S04]  /*0040*/  ISETP.GE.AND P0, PT, R2, UR7, PT ;  /* 0x0000000702007c0c */ /* 0x001fc8000bf06270 */
[----:B-1----:R-:W-:-:S13]  /*0050*/  ISETP.GE.OR P0, PT, R3, UR6, P0 ;  /* 0x0000000603007c0c */ /* 0x002fda0008706670 */
[----:B------:R-:W-:Y:S05]  /*0060*/  @P0 EXIT ;  /* 0x000000000000094d */ /* 0x000fea0003800000 */
[----:B------:R-:W0:Y:S01]  /*0070*/  LDC.64 R6, c[0x0][0x390] ;  /* 0x0000e400ff067b82 */ /* 0x000e220000000a00 */
[----:B------:R-:W1:Y:S07]  /*0080*/  LDCU.64 UR4, c[0x0][0x358] ;  /* 0x00006b00ff0477ac */ /* 0x000e6e0008000a00 */
[----:B------:R-:W2:Y:S08]  /*0090*/  LDC.64 R8, c[0x0][0x398] ;  /* 0x0000e600ff087b82 */ /* 0x000eb00000000a00 */
[----:B------:R-:W3:Y:S08]  /*00a0*/  LDC.64 R10, c[0x0][0x380] ;  /* 0x0000e000ff0a7b82 */ /* 0x000ef00000000a00 */
[----:B------:R-:W4:Y:S01]  /*00b0*/  LDC.64 R12, c[0x0][0x388] ;  /* 0x0000e200ff0c7b82 */ /* 0x000f220000000a00 */
[----:B0-----:R-:W-:-:S06]  /*00c0*/  IMAD.WIDE.U32 R6, R3, 0x4, R6 ;  /* 0x0000000403067825 */ /* 0x001fcc00078e0006 */
[----:B-1----:R-:W4:Y:S01]  /*00d0*/  LDG.E.CONSTANT R6, desc[UR4][R6.64] ;  /* 0x0000000406067981 */ /* 0x002f22000c1e9900 */
[C---:B------:R-:W-:Y:S02]  /*00e0*/  IMAD R2, R3.reuse, UR7, R2 ;  /* 0x0000000703027c24 */ /* 0x040fe4000f8e0202 */
[----:B--2---:R-:W-:-:S04]  /*00f0*/  IMAD.WIDE.U32 R8, R3, 0x4, R8 ;  /* 0x0000000403087825 */ /* 0x004fc800078e0008 */
[C---:B---3--:R-:W-:Y:S02]  /*0100*/  IMAD.WIDE.U32 R10, R2.reuse, 0x4, R10 ;  /* 0x00000004020a7825 */ /* 0x048fe400078e000a */
[----:B------:R0:W5:Y:S04]  /*0110*/  LDG.E.CONSTANT R8, desc[UR4][R8.64] ;  /* 0x0000000408087981 */ /* 0x000168000c1e9900 */
[----:B------:R0:W5:Y:S01]  /*0120*/  LDG.E.CONSTANT R5, desc[UR4][R10.64] ;  /* 0x000000040a057981 */ /* 0x000162000c1e9900 */
[----:B----4-:R-:W-:-:S05]  /*0130*/  IMAD.WIDE.U32 R12, R2, 0x4, R12 ;  /* 0x00000004020c7825 */ /* 0x010fca00078e000c */
[----:B------:R0:W5:Y:S01]  /*0140*/  LDG.E.CONSTANT R4, desc[UR4][R12.64] ;  /* 0x000000040c047981 */ /* 0x000162000c1e9900 */
[----:B------:R-:W-:-:S13]  /*0150*/  ISETP.NE.AND P0, PT, R6, 0x4, PT ;  /* 0x000000040600780c */ /* 0x000fda0003f05270 */
[----:B0-----:R-:W-:Y:S05]  /*0160*/  @!P0 BRA `(.L_x_28) ;  /* 0x0000000000c08947 */ /* 0x001fea0003800000 */
[----:B------:R-:W-:-:S13]  /*0170*/  ISETP.NE.AND P0, PT, R6, 0x2, PT ;  /* 0x000000020600780c */ /* 0x000fda0003f05270 */
[----:B------:R-:W-:Y:S05]  /*0180*/  @!P0 BRA `(.L_x_29) ;  /* 0x0000000000208947 */ /* 0x000fea0003800000 */
[----:B------:R-:W-:-:S13]  /*0190*/  ISETP.NE.AND P0, PT, R6, 0x1, PT ;  /* 0x000000010600780c */ /* 0x000fda0003f05270 */
[----:B------:R-:W-:Y:S05]  /*01a0*/  @P0 BRA `(.L_x_30) ;  /* 0x0000000000b80947 */ /* 0x000fea0003800000 */
[C---:B-----5:R-:W-:Y:S01]  /*01b0*/  FADD R0, -R8.reuse, 1 ;  /* 0x3f80000008007421 */ /* 0x060fe20000000100 */
[C---:B------:R-:W-:Y:S01]  /*01c0*/  FMUL R6, R8.reuse, R5 ;  /* 0x0000000508067220 */ /* 0x040fe20000400000 */
[----:B------:R-:W-:-:S03]  /*01d0*/  FMUL R3, R8, R4 ;  /* 0x0000000408037220 */ /* 0x000fc60000400000 */
[-C--:B------:R-:W-:Y:S01]  /*01e0*/  FFMA R5, R5, R0.reuse, R6 ;  /* 0x0000000005057223 */ /* 0x080fe20000000006 */
[----:B------:R-:W-:Y:S01]  /*01f0*/  FFMA R4, R4, R0, R3 ;  /* 0x0000000004047223 */ /* 0x000fe20000000003 */
[----:B------:R-:W-:Y:S06]  /*0200*/  BRA `(.L_x_30) ;  /* 0x0000000000a07947 */ /* 0x000fec0003800000 */
.L_x_29:
[----:B-----5:R-:W-:Y:S01]  /*0210*/  FMUL R5, R5, 255 ;  /* 0x437f000005057820 */ /* 0x020fe20000400000 */
[----:B------:R-:W-:Y:S01]  /*0220*/  IMAD.MOV.U32 R0, RZ, RZ, 0x3f000000 ;  /* 0x3f000000ff007424 */ /* 0x000fe200078e00ff */
[----:B------:R-:W-:Y:S01]  /*0230*/  BSSY.RECONVERGENT B0, `(.L_x_31) ;  /* 0x0000010000007945 */ /* 0x000fe20003800200 */
[----:B------:R-:W-:Y:S02]  /*0240*/  IMAD.MOV.U32 R8, RZ, RZ, 0x3b808081 ;  /* 0x3b808081ff087424 */ /* 0x000fe400078e00ff */
[----:B------:R-:W-:Y:S01]  /*0250*/  IMAD.MOV.U32 R6, RZ, RZ, 0x437f0000 ;  /* 0x437f0000ff067424 */ /* 0x000fe200078e00ff */
[----:B------:R-:W-:-:S05]  /*0260*/  LOP3.LUT R0, R0, 0x80000000, R5, 0xb8, !PT ;  /* 0x8000000000007812 */ /* 0x000fca00078eb805 */
[----:B------:R-:W-:Y:S01]  /*0270*/  FADD.RZ R0, R5, R0 ;  /* 0x0000000005007221 */ /* 0x000fe2000000c000 */
[----:B------:R-:W-:-:S03]  /*0280*/  FFMA R5, R8, -R6, 1 ;  /* 0x3f80000008057423 */ /* 0x000fc60000000806 */
[----:B------:R-:W0:Y:S01]  /*0290*/  FRND.TRUNC R3, R0 ;  /* 0x0000000000037307 */ /* 0x000e22000020d000 */
[----:B------:R-:W-:-:S07]  /*02a0*/  FFMA R8, R5, R8, 0.0039215688593685626984 ;  /* 0x3b80808105087423 */ /* 0x000fce0000000008 */
[----:B0-----:R-:W0:Y:S01]  /*02b0*/  FCHK P0, R3, 255 ;  /* 0x437f000003007902 */ /* 0x001e220000000000 */
[----:B------:R-:W-:-:S04]  /*02c0*/  FFMA R5, R3, R8, RZ ;  /* 0x0000000803057223 */ /* 0x000fc800000000ff */
[----:B------:R-:W-:-:S04]  /*02d0*/  FFMA R7, R5, -255, R3 ;  /* 0xc37f000005077823 */ /* 0x000fc80000000003 */
[----:B------:R-:W-:Y:S01]  /*02e0*/  FFMA R5, R8, R7, R5 ;  /* 0x0000000708057223 */ /* 0x000fe20000000005 */
[----:B0-----:R-:W-:Y:S06]  /*02f0*/  @!P0 BRA `(.L_x_32) ;  /* 0x00000000000c8947 */ /* 0x001fec0003800000 */
[----:B------:R-:W-:-:S07]  /*0300*/  MOV R8, 0x320 ;  /* 0x0000032000087802 */ /* 0x000fce0000000f00 */
[----:B------:R-:W-:Y:S05]  /*0310*/  CALL.REL.NOINC `($__internal_1_$__cuda_sm3x_div_rn_noftz_f32_slowpath) ;  /* 0x0000000000787944 */ /* 0x000fea0003c00000 */
[----:B------:R-:W-:-:S07]  /*0320*/  MOV R5, R0 ;  /* 0x0000000000057202 */ /* 0x000fce0000000f00 */
.L_x_32:
[----:B------:R-:W-:Y:S05]  /*0330*/  BSYNC.RECONVERGENT B0 ;  /* 0x0000000000007941 */ /* 0x000fea0003800200 */
.L_x_31:
[----:B------:R-:W-:Y:S01]  /*0340*/  FMUL R4, R4, 255 ;  /* 0x437f000004047820 */ /* 0x000fe20000400000 */
[----:B------:R-:W-:Y:S01]  /*0350*/  IMAD.MOV.U32 R3, RZ, RZ, 0x3f000000 ;  /* 0x3f000000ff037424 */ /* 0x000fe200078e00ff */
[----:B------:R-:W-:Y:S01]  /*0360*/  BSSY.RECONVERGENT B0, `(.L_x_33) ;  /* 0x000000f000007945 */ /* 0x000fe20003800200 */
[----:B------:R-:W-:-:S03]  /*0370*/  IMAD.MOV.U32 R7, RZ, RZ, 0x3b808081 ;  /* 0x3b808081ff077424 */ /* 0x000fc600078e00ff */
[----:B------:R-:W-:Y:S01]  /*0380*/  LOP3.LUT R3, R3, 0x80000000, R4, 0xb8, !PT ;  /* 0x8000000003037812 */ /* 0x000fe200078eb804 */
[----:B------:R-:W-:-:S04]  /*0390*/  FFMA R0, R7, -R6, 1 ;  /* 0x3f80000007007423 */ /* 0x000fc80000000806 */
[----:B------:R-:W-:Y:S01]  /*03a0*/  FADD.RZ R3, R4, R3 ;  /* 0x0000000304037221 */ /* 0x000fe2000000c000 */
[----:B------:R-:W-:-:S05]  /*03b0*/  FFMA R0, R0, R7, 0.0039215688593685626984 ;  /* 0x3b80808100007423 */ /* 0x000fca0000000007 */
[----:B------:R-:W0:Y:S08]  /*03c0*/  FRND.TRUNC R3, R3 ;  /* 0x0000000300037307 */ /* 0x000e30000020d000 */
[----:B0-----:R-:W0:Y:S01]  /*03d0*/  FCHK P0, R3, 255 ;  /* 0x437f000003007902 */ /* 0x001e220000000000 */
[----:B------:R-:W-:-:S04]  /*03e0*/  FFMA R7, R0, R3, RZ ;  /* 0x0000000300077223 */ /* 0x000fc800000000ff */
[----:B------:R-:W-:-:S04]  /*03f0*/  FFMA R4, R7, -255, R3 ;  /* 0xc37f000007047823 */ /* 0x000fc80000000003 */
[----:B------:R-:W-:Y:S01]  /*0400*/  FFMA R4, R0, R4, R7 ;  /* 0x0000000400047223 */ /* 0x000fe20000000007 */
[----:B0-----:R-:W-:Y:S06]  /*0410*/  @!P0 BRA `(.L_x_34) ;  /* 0x00000000000c8947 */ /* 0x001fec0003800000 */
[----:B------:R-:W-:-:S07]  /*0420*/  MOV R8, 0x440 ;  /* 0x0000044000087802 */ /* 0x000fce0000000f00 */
[----:B------:R-:W-:Y:S05]  /*0430*/  CALL.REL.NOINC `($__internal_1_$__cuda_sm3x_div_rn_noftz_f32_slowpath) ;  /* 0x0000000000307944 */ /* 0x000fea0003c00000 */
[----:B------:R-:W-:-:S07]  /*0440*/  IMAD.MOV.U32 R4, RZ, RZ, R0 ;  /* 0x000000ffff047224 */ /* 0x000fce00078e0000 */
.L_x_34:
[----:B------:R-:W-:Y:S05]  /*0450*/  BSYNC.RECONVERGENT B0 ;  /* 0x0000000000007941 */ /* 0x000fea0003800200 */
.L_x_33:
[----:B------:R-:W-:Y:S05]  /*0460*/  BRA `(.L_x_30) ;  /* 0x0000000000087947 */ /* 0x000fea0003800000 */
.L_x_28:
[C---:B-----5:R-:W-:Y:S01]  /*0470*/  FMUL R5, R8.reuse, R5 ;  /* 0x0000000508057220 */ /* 0x060fe20000400000 */
[----:B------:R-:W-:-:S07]  /*0480*/  FMUL R4, R8, R4 ;  /* 0x0000000408047220 */ /* 0x000fce0000400000 */
.L_x_30:
[----:B------:R-:W0:Y:S08]  /*0490*/  LDC.64 R6, c[0x0][0x3a0] ;  /* 0x0000e800ff067b82 */ /* 0x000e300000000a00 */
[----:B-----5:R-:W1:Y:S01]  /*04a0*/  LDC.64 R8, c[0x0][0x3a8] ;  /* 0x0000ea00ff087b82 */ /* 0x020e620000000a00 */
[----:B0-----:R-:W-:-:S05]  /*04b0*/  IMAD.WIDE.U32 R6, R2, 0x4, R6 ;  /* 0x0000000402067825 */ /* 0x001fca00078e0006 */
[----:B------:R-:W-:Y:S01]  /*04c0*/  STG.E desc[UR4][R6.64], R5 ;  /* 0x0000000506007986 */ /* 0x000fe2000c101904 */
[----:B-1----:R-:W-:-:S05]  /*04d0*/  IMAD.WIDE.U32 R2, R2, 0x4, R8 ;  /* 0x0000000402027825 */ /* 0x002fca00078e0008 */
[----:B------:R-:W-:Y:S01]  /*04e0*/  STG.E desc[UR4][R2.64], R4 ;  /* 0x0000000402007986 */ /* 0x000fe2000c101904 */
[----:B------:R-:W-:Y:S05]  /*04f0*/  EXIT ;  /* 0x000000000000794d */ /* 0x000fea0003800000 */
        .weak           $__internal_1_$__cuda_sm3x_div_rn_noftz_f32_slowpath
        .type           $__internal_1_$__cuda_sm3x_div_rn_noftz_f32_slowpath,@function
        .size           $__internal_1_$__cuda_sm3x_div_rn_noftz_f32_slowpath,(.L_x_164 - $__internal_1_$__cuda_sm3x_div_rn_noftz_f32_slowpath)
$__internal_1_$__cuda_sm3x_div_rn_noftz_f32_slowpath:
[----:B------:R-:W-:Y:S01]  /*0500*/  SHF.R.U32.HI R7, RZ, 0x17, R6 ;  /* 0x00000017ff077819 */ /* 0x000fe20000011606 */
[----:B------:R-:W-:Y:S01]  /*0510*/  BSSY.RECONVERGENT B1, `(.L_x_35) ;  /* 0x0000064000017945 */ /* 0x000fe20003800200 */
[----:B------:R-:W-:Y:S01]  /*0520*/  SHF.R.U32.HI R0, RZ, 0x17, R3 ;  /* 0x00000017ff007819 */ /* 0x000fe20000011603 */
[----:B------:R-:W-:Y:S01]  /*0530*/  IMAD.MOV.U32 R10, RZ, RZ, 0x437f0000 ;  /* 0x437f0000ff0a7424 */ /* 0x000fe200078e00ff */
[----:B------:R-:W-:Y:S02]  /*0540*/  LOP3.LUT R7, R7, 0xff, RZ, 0xc0, !PT ;  /* 0x000000ff07077812 */ /* 0x000fe400078ec0ff */
[----:B------:R-:W-:Y:S02]  /*0550*/  LOP3.LUT R14, R0, 0xff, RZ, 0xc0, !PT ;  /* 0x000000ff000e7812 */ /* 0x000fe400078ec0ff */
[----:B------:R-:W-:-:S03]  /*0560*/  IADD3 R11, PT, PT, R7, -0x1, RZ ;  /* 0xffffffff070b7810 */ /* 0x000fc60007ffe0ff */
[----:B------:R-:W-:Y:S01]  /*0570*/  VIADD R12, R14, 0xffffffff ;  /* 0xffffffff0e0c7836 */ /* 0x000fe20000000000 */
[----:B------:R-:W-:-:S04]  /*0580*/  ISETP.GT.U32.AND P0, PT, R11, 0xfd, PT ;  /* 0x000000fd0b00780c */ /* 0x000fc80003f04070 */
[----:B------:R-:W-:-:S13]  /*0590*/  ISETP.GT.U32.OR P0, PT, R12, 0xfd, P0 ;  /* 0x000000fd0c00780c */ /* 0x000fda0000704470 */
[----:B------:R-:W-:Y:S01]  /*05a0*/  @!P0 IMAD.MOV.U32 R9, RZ, RZ, RZ ;  /* 0x000000ffff098224 */ /* 0x000fe200078e00ff */
[----:B------:R-:W-:Y:S06]  /*05b0*/  @!P0 BRA `(.L_x_36) ;  /* 0x0000000000608947 */ /* 0x000fec0003800000 */
[----:B------:R-:W-:Y:S01]  /*05c0*/  HFMA2 R0, -RZ, RZ, 3.748046875, 0 ;  /* 0x437f0000ff007431 */ /* 0x000fe200000001ff */
[----:B------:R-:W-:-:S04]  /*05d0*/  FSETP.GTU.FTZ.AND P0, PT, |R3|, +INF , PT ;  /* 0x7f8000000300780b */ /* 0x000fc80003f1c200 */
        /* <DEDUP_REMOVED lines=17> */
[----:B------:R-:W-:Y:S02]  /*06f0*/  @P0 IMAD.MOV.U32 R9, RZ, RZ, RZ ;  /* 0x000000ffff090224 */ /* 0x000fe400078e00ff */
[----:B------:R-:W-:Y:S01]  /*0700*/  @!P0 FFMA R3, R3, 1.84467440737095516160e+19, RZ ;  /* 0x5f80000003038823 */ /* 0x000fe200000000ff */
[----:B------:R-:W-:Y:S02]  /*0710*/  @!P0 IMAD.MOV.U32 R9, RZ, RZ, -0x40 ;  /* 0xffffffc0ff098424 */ /* 0x000fe400078e00ff */
[----:B------:R-:W-:-:S03]  /*0720*/  @!P1 FFMA R10, R0, 1.84467440737095516160e+19, RZ ;  /* 0x5f800000000a9823 */ /* 0x000fc600000000ff */
[----:B------:R-:W-:-:S07]  /*0730*/  @!P1 IADD3 R9, PT, PT, R9, 0x40, RZ ;  /* 0x0000004009099810 */ /* 0x000fce0007ffe0ff */
.L_x_36:
[----:B------:R-:W-:Y:S01]  /*0740*/  LEA R11, R7, 0xc0800000, 0x17 ;  /* 0xc0800000070b7811 */ /* 0x000fe200078eb8ff */
[----:B------:R-:W-:Y:S04]  /*0750*/  BSSY.RECONVERGENT B2, `(.L_x_41) ;  /* 0x0000036000027945 */ /* 0x000fe80003800200 */
[----:B------:R-:W-:Y:S02]  /*0760*/  IMAD.IADD R11, R10, 0x1, -R11 ;  /* 0x000000010a0b7824 */ /* 0x000fe400078e0a0b */
[----:B------:R-:W-:Y:S02]  /*0770*/  VIADD R10, R14, 0xffffff81 ;  /* 0xffffff810e0a7836 */ /* 0x000fe40000000000 */
[----:B------:R-:W0:Y:S01]  /*0780*/  MUFU.RCP R12, R11 ;  /* 0x0000000b000c7308 */ /* 0x000e220000001000 */
[----:B------:R-:W-:Y:S01]  /*0790*/  FADD.FTZ R13, -R11, -RZ ;  /* 0x800000ff0b0d7221 */ /* 0x000fe20000010100 */
[C---:B------:R-:W-:Y:S01]  /*07a0*/  IMAD R0, R10.reuse, -0x800000, R3 ;  /* 0xff8000000a007824 */ /* 0x040fe200078e0203 */
[----:B------:R-:W-:-:S04]  /*07b0*/  IADD3 R10, PT, PT, R10, 0x7f, -R7 ;  /* 0x0000007f0a0a7810 */ /* 0x000fc80007ffe807 */
[----:B------:R-:W-:Y:S01]  /*07c0*/  IADD3 R10, PT, PT, R10, R9, RZ ;  /* 0x000000090a0a7210 */ /* 0x000fe20007ffe0ff */
[----:B0-----:R-:W-:-:S04]  /*07d0*/  FFMA R15, R12, R13, 1 ;  /* 0x3f8000000c0f7423 */ /* 0x001fc8000000000d */
[----:B------:R-:W-:-:S04]  /*07e0*/  FFMA R14, R12, R15, R12 ;  /* 0x0000000f0c0e7223 */ /* 0x000fc8000000000c */
[----:B------:R-:W-:-:S04]  /*07f0*/  FFMA R3, R0, R14, RZ ;  /* 0x0000000e00037223 */ /* 0x000fc800000000ff */
[----:B------:R-:W-:-:S04]  /*0800*/  FFMA R12, R13, R3, R0 ;  /* 0x000000030d0c7223 */ /* 0x000fc80000000000 */
[----:B------:R-:W-:-:S04]  /*0810*/  FFMA R15, R14, R12, R3 ;  /* 0x0000000c0e0f7223 */ /* 0x000fc80000000003 */
[----:B------:R-:W-:-:S04]  /*0820*/  FFMA R12, R13, R15, R0 ;  /* 0x0000000f0d0c7223 */ /* 0x000fc80000000000 */
[----:B------:R-:W-:-:S05]  /*0830*/  FFMA R0, R14, R12, R15 ;  /* 0x0000000c0e007223 */ /* 0x000fca000000000f */
[----:B------:R-:W-:-:S04]  /*0840*/  SHF.R.U32.HI R3, RZ, 0x17, R0 ;  /* 0x00000017ff037819 */ /* 0x000fc80000011600 */
[----:B------:R-:W-:-:S05]  /*0850*/  LOP3.LUT R3, R3, 0xff, RZ, 0xc0, !PT ;  /* 0x000000ff03037812 */ /* 0x000fca00078ec0ff */
[----:B------:R-:W-:-:S04]  /*0860*/  IMAD.IADD R9, R3, 0x1, R10 ;  /* 0x0000000103097824 */ /* 0x000fc800078e020a */
[----:B------:R-:W-:-:S05]  /*0870*/  VIADD R3, R9, 0xffffffff ;  /* 0xffffffff09037836 */ /* 0x000fca0000000000 */
        /* <DEDUP_REMOVED lines=10> */
[CCC-:B------:R-:W-:Y:S01]  /*0920*/  FFMA.RM R10, R14.reuse, R12.reuse, R15.reuse ;  /* 0x0000000c0e0a7223 */ /* 0x1c0fe2000000400f */
[C---:B------:R-:W-:Y:S02]  /*0930*/  ISETP.NE.AND P2, PT, R9.reuse, RZ, PT ;  /* 0x000000ff0900720c */ /* 0x040fe40003f45270 */
[----:B------:R-:W-:Y:S02]  /*0940*/  ISETP.NE.AND P1, PT, R9, RZ, PT ;  /* 0x000000ff0900720c */ /* 0x000fe40003f25270 */
[----:B------:R-:W-:Y:S01]  /*0950*/  LOP3.LUT R7, R3, 0x7fffff, RZ, 0xc0, !PT ;  /* 0x007fffff03077812 */ /* 0x000fe200078ec0ff */
[----:B------:R-:W-:Y:S01]  /*0960*/  FFMA.RP R3, R14, R12, R15 ;  /* 0x0000000c0e037223 */ /* 0x000fe2000000800f */
[----:B------:R-:W-:Y:S01]  /*0970*/  IADD3 R12, PT, PT, R9, 0x20, RZ ;  /* 0x00000020090c7810 */ /* 0x000fe20007ffe0ff */
[----:B------:R-:W-:Y:S01]  /*0980*/  IMAD.MOV R9, RZ, RZ, -R9 ;  /* 0x000000ffff097224 */ /* 0x000fe200078e0a09 */
[----:B------:R-:W-:-:S02]  /*0990*/  LOP3.LUT R7, R7, 0x800000, RZ, 0xfc, !PT ;  /* 0x0080000007077812 */ /* 0x000fc400078efcff */
[----:B------:R-:W-:Y:S02]  /*09a0*/  FSETP.NEU.FTZ.AND P0, PT, R3, R10, PT ;  /* 0x0000000a0300720b */ /* 0x000fe40003f1d000 */
[----:B------:R-:W-:Y:S02]  /*09b0*/  SHF.L.U32 R12, R7, R12, RZ ;  /* 0x0000000c070c7219 */ /* 0x000fe400000006ff */
[----:B------:R-:W-:Y:S02]  /*09c0*/  SEL R10, R9, RZ, P2 ;  /* 0x000000ff090a7207 */ /* 0x000fe40001000000 */
[----:B------:R-:W-:Y:S02]  /*09d0*/  ISETP.NE.AND P1, PT, R12, RZ, P1 ;  /* 0x000000ff0c00720c */ /* 0x000fe40000f25270 */
[----:B------:R-:W-:Y:S02]  /*09e0*/  SHF.R.U32.HI R10, RZ, R10, R7 ;  /* 0x0000000aff0a7219 */ /* 0x000fe40000011607 */
[----:B------:R-:W-:-:S02]  /*09f0*/  PLOP3.LUT P0, PT, P0, P1, PT, 0xf8, 0x8f ;  /* 0x00000000008f781c */ /* 0x000fc40000703f70 */
[----:B------:R-:W-:Y:S02]  /*0a00*/  SHF.R.U32.HI R12, RZ, 0x1, R10 ;  /* 0x00000001ff0c7819 */ /* 0x000fe4000001160a */
[----:B------:R-:W-:-:S04]  /*0a10*/  SEL R3, RZ, 0x1, !P0 ;  /* 0x00000001ff037807 */ /* 0x000fc80004000000 */
[----:B------:R-:W-:-:S04]  /*0a20*/  LOP3.LUT R3, R3, 0x1, R12, 0xf8, !PT ;  /* 0x0000000103037812 */ /* 0x000fc800078ef80c */
[----:B------:R-:W-:-:S05]  /*0a30*/  LOP3.LUT R3, R3, R10, RZ, 0xc0, !PT ;  /* 0x0000000a03037212 */ /* 0x000fca00078ec0ff */
[----:B------:R-:W-:-:S05]  /*0a40*/  IMAD.IADD R3, R12, 0x1, R3 ;  /* 0x000000010c037824 */ /* 0x000fca00078e0203 */
[----:B------:R-:W-:Y:S01]  /*0a50*/  LOP3.LUT R0, R3, R0, RZ, 0xfc, !PT ;  /* 0x0000000003007212 */ /* 0x000fe200078efcff */
[----:B------:R-:W-:Y:S06]  /*0a60*/  BRA `(.L_x_44) ;  /* 0x0000000000107947 */ /* 0x000fec0003800000 */
.L_x_43:
[----:B------:R-:W-:-:S04]  /*0a70*/  LOP3.LUT R0, R0, 0x80000000, RZ, 0xc0, !PT ;  /* 0x8000000000007812 */ /* 0x000fc800078ec0ff */
[----:B------:R-:W-:Y:S01]  /*0a80*/  LOP3.LUT R0, R0, 0x7f800000, RZ, 0xfc, !PT ;  /* 0x7f80000000007812 */ /* 0x000fe200078efcff */
[----:B------:R-:W-:Y:S06]  /*0a90*/  BRA `(.L_x_44) ;  /* 0x0000000000047947 */ /* 0x000fec0003800000 */
.L_x_42:
[----:B------:R-:W-:-:S07]  /*0aa0*/  LEA R0, R10, R0, 0x17 ;  /* 0x000000000a007211 */ /* 0x000fce00078eb8ff */
.L_x_44:
[----:B------:R-:W-:Y:S05]  /*0ab0*/  BSYNC.RECONVERGENT B2 ;  /* 0x0000000000027941 */ /* 0x000fea0003800200 */
.L_x_41:
[----:B------:R-:W-:Y:S05]  /*0ac0*/  BRA `(.L_x_45) ;  /* 0x0000000000207947 */ /* 0x000fea0003800000 */
.L_x_40:
[----:B------:R-:W-:-:S04]  /*0ad0*/  LOP3.LUT R0, R10, 0x80000000, R3, 0x48, !PT ;  /* 0x800000000a007812 */ /* 0x000fc800078e4803 */
[----:B------:R-:W-:Y:S01]  /*0ae0*/  LOP3.LUT R0, R0, 0x7f800000, RZ, 0xfc, !PT ;  /* 0x7f80000000007812 */ /* 0x000fe200078efcff */
[----:B------:R-:W-:Y:S06]  /*0af0*/  BRA `(.L_x_45) ;  /* 0x0000000000147947 */ /* 0x000fec0003800000 */
.L_x_39:
[----:B------:R-:W-:Y:S01]  /*0b00*/  LOP3.LUT R0, R10, 0x80000000, R3, 0x48, !PT ;  /* 0x800000000a007812 */ /* 0x000fe200078e4803 */
[----:B------:R-:W-:Y:S06]  /*0b10*/  BRA `(.L_x_45) ;  /* 0x00000000000c7947 */ /* 0x000fec0003800000 */
.L_x_38:
[----:B------:R-:W0:Y:S01]  /*0b20*/  MUFU.RSQ R0, -QNAN ;  /* 0xffc0000000007908 */ /* 0x000e220000001400 */
[----:B------:R-:W-:Y:S05]  /*0b30*/  BRA `(.L_x_45) ;  /* 0x0000000000047947 */ /* 0x000fea0003800000 */
.L_x_37:
[----:B------:R-:W-:-:S07]  /*0b40*/  FADD.FTZ R0, R3, R0 ;  /* 0x0000000003007221 */ /* 0x000fce0000010000 */
.L_x_45:
[----:B------:R-:W-:Y:S05]  /*0b50*/  BSYNC.RECONVERGENT B1 ;  /* 0x0000000000017941 */ /* 0x000fea0003800200 */
.L_x_35:
[----:B------:R-:W-:-:S04]  /*0b60*/  IMAD.MOV.U32 R9, RZ, RZ, 0x0 ;  /* 0x00000000ff097424 */ /* 0x000fc800078e00ff */
[----:B0-----:R-:W-:Y:S05]  /*0b70*/  RET.REL.NODEC R8 `(_Z25hybrid_compression_kernelPKfS0_PKiS0_PfS3_S0_S0_ii) ;  /* 0xfffffff408207950 */ /* 0x001fea0003c3ffff */
.L_x_46:
        /* <DEDUP_REMOVED lines=16> */
.L_x_164:


//--------------------- .text._Z37adaptive_compression_selection_kernelPKfS0_S0_PiPfiiff --------------------------
	.section	.text._Z37adaptive_compression_selection_kernelPKfS0_S0_PiPfiiff,"ax",@progbits
	.align	128
        .global         _Z37adaptive_compression_selection_kernelPKfS0_S0_PiPfiiff
        .type           _Z37adaptive_compression_selection_kernelPKfS0_S0_PiPfiiff,@function
        .size           _Z37adaptive_compression_selection_kernelPKfS0_S0_PiPfiiff,(.L_x_165 - _Z37adaptive_compression_selection_kernelPKfS0_S0_PiPfiiff)
        .other          _Z37adaptive_compression_selection_kernelPKfS0_S0_PiPfiiff,@"STO_CUDA_ENTRY STV_DEFAULT"
_Z37adaptive_compression_selection_kernelPKfS0_S0_PiPfiiff:
.text._Z37adaptive_compression_selection_kernelPKfS0_S0_PiPfiiff:
[----:B------:R-:W-:Y:S01]  /*0000*/  LDC R1, c[0x0][0x37c] ;  /* 0x0000df00ff017b82 */ /* 0x000fe20000000800 */
[----:B------:R-:W0:Y:S07]  /*0010*/  S2R R3, SR_TID.X ;  /* 0x0000000000037919 */ /* 0x000e2e0000002100 */
[----:B------:R-:W0:Y:S01]  /*0020*/  S2UR UR4, SR_CTAID.X ;  /* 0x00000000000479c3 */ /* 0x000e220000002500 */
[----:B------:R-:W1:Y:S07]  /*0030*/  LDCU UR5, c[0x0][0x3a8] ;  /* 0x00007500ff0577ac */ /* 0x000e6e0008000800 */
[----:B------:R-:W0:Y:S02]  /*0040*/  LDC R2, c[0x0][0x360] ;  /* 0x0000d800ff027b82 */ /* 0x000e240000000800 */
[----:B0-----:R-:W-:-:S05]  /*0050*/  IMAD R2, R2, UR4, R3 ;  /* 0x0000000402027c24 */ /* 0x001fca000f8e0203 */
[----:B-1----:R-:W-:-:S13]  /*0060*/  ISETP.GE.AND P0, PT, R2, UR5, PT ;  /* 0x0000000502007c0c */ /* 0x002fda000bf06270 */
[----:B------:R-:W-:Y:S05]  /*0070*/  @P0 EXIT ;  /* 0x000000000000094d */ /* 0x000fea0003800000 */
[----:B------:R-:W0:Y:S01]  /*0080*/  LDC.64 R4, c[0x0][0x390] ;  /* 0x0000e400ff047b82 */ /* 0x000e220000000a00 */
[----:B------:R-:W1:Y:S01]  /*0090*/  LDCU.64 UR10, c[0x0][0x358] ;  /* 0x00006b00ff0a77ac */ /* 0x000e620008000a00 */
[----:B------:R-:W2:Y:S01]  /*00a0*/  LDCU UR12, c[0x0][0x3ac] ;  /* 0x00007580ff0c77ac */ /* 0x000ea20008000800 */
[----:B0-----:R-:W-:-:S06]  /*00b0*/  IMAD.WIDE R4, R2, 0x4, R4 ;  /* 0x0000000402047825 */ /* 0x001fcc00078e0204 */
[----:B-1----:R0:W5:Y:S01]  /*00c0*/  LDG.E.CONSTANT R4, desc[UR10][R4.64] ;  /* 0x0000000a04047981 */ /* 0x002162000c1e9900 */
[----:B--2---:R-:W-:Y:S01]  /*00d0*/  UISETP.GE.AND UP0, UPT, UR12, 0x1, UPT ;  /* 0x000000010c00788c */ /* 0x004fe2000bf06270 */
[----:B------:R-:W-:-:S08]  /*00e0*/  HFMA2 R6, -RZ, RZ, 0, 0 ;  /* 0x00000000ff067431 */ /* 0x000fd000000001ff */
[----:B0-----:R-:W-:Y:S05]  /*00f0*/  BRA.U !UP0, `(.L_x_47) ;  /* 0x0000000508a87547 */ /* 0x001fea000b800000 */
[----:B------:R-:W-:Y:S02]  /*0100*/  UISETP.GE.U32.AND UP2, UPT, UR12, 0x10, UPT ;  /* 0x000000100c00788c */ /* 0x000fe4000bf46070 */
[----:B------:R-:W-:Y:S01]  /*0110*/  IMAD R0, R2, UR12, RZ ;  /* 0x0000000c02007c24 */ /* 0x000fe2000f8e02ff */
[----:B------:R-:W-:Y:S01]  /*0120*/  ULOP3.LUT UR8, UR12, 0xf, URZ, 0xc0, !UPT ;  /* 0x0000000f0c087892 */ /* 0x000fe2000f8ec0ff */
[----:B------:R-:W-:Y:S01]  /*0130*/  MOV R6, RZ ;  /* 0x000000ff00067202 */ /* 0x000fe20000000f00 */
[----:B------:R-:W-:Y:S02]  /*0140*/  UMOV UR4, URZ ;  /* 0x000000ff00047c82 */ /* 0x000fe40008000000 */
[----:B------:R-:W-:Y:S02]  /*0150*/  UISETP.NE.AND UP1, UPT, UR8, URZ, UPT ;  /* 0x000000ff0800728c */ /* 0x000fe4000bf25270 */
[----:B------:R-:W-:Y:S09]  /*0160*/  BRA.U !UP2, `(.L_x_48) ;  /* 0x000000010ab87547 */ /* 0x000ff2000b800000 */
[----:B------:R-:W0:Y:S01]  /*0170*/  LDCU.64 UR6, c[0x0][0x380] ;  /* 0x00007000ff0677ac */ /* 0x000e220008000a00 */
[----:B------:R-:W-:Y:S02]  /*0180*/  MOV R6, RZ ;  /* 0x000000ff00067202 */ /* 0x000fe40000000f00 */
[----:B------:R-:W-:Y:S01]  /*0190*/  MOV R3, R0 ;  /* 0x0000000000037202 */ /* 0x000fe20000000f00 */
[----:B------:R-:W-:-:S04]  /*01a0*/  ULOP3.LUT UR4, UR12, 0x7ffffff0, URZ, 0xc0, !UPT ;  /* 0x7ffffff00c047892 */ /* 0x000fc8000f8ec0ff */
[----:B------:R-:W-:Y:S02]  /*01b0*/  UIADD3 UR9, UPT, UPT, -UR4, URZ, URZ ;  /* 0x000000ff04097290 */ /* 0x000fe4000fffe1ff */
[----:B0-----:R-:W-:-:S04]  /*01c0*/  UIADD3 UR5, UP2, UPT, UR6, 0x20, URZ ;  /* 0x0000002006057890 */ /* 0x001fc8000ff5e0ff */
[----:B------:R-:W-:-:S12]  /*01d0*/  UIADD3.X UR6, UPT, UPT, URZ, UR7, URZ, UP2, !UPT ;  /* 0x00000007ff067290 */ /* 0x000fd800097fe4ff */
.L_x_49:
[----:B------:R-:W-:Y:S02]  /*01e0*/  MOV R8, UR5 ;  /* 0x0000000500087c02 */ /* 0x000fe40008000f00 */
[----:B------:R-:W-:-:S03]  /*01f0*/  MOV R9, UR6 ;  /* 0x0000000600097c02 */ /* 0x000fc60008000f00 */
[----:B------:R-:W-:-:S05]  /*0200*/  IMAD.WIDE R8, R3, 0x4, R8 ;  /* 0x0000000403087825 */ /* 0x000fca00078e0208 */
[----:B------:R-:W2:Y:S04]  /*0210*/  LDG.E.CONSTANT R17, desc[UR10][R8.64+-0x20] ;  /* 0xffffe00a08117981 */ /* 0x000ea8000c1e9900 */
[----:B------:R-:W3:Y:S04]  /*0220*/  LDG.E.CONSTANT R18, desc[UR10][R8.64+-0x1c] ;  /* 0xffffe40a08127981 */ /* 0x000ee8000c1e9900 */
[----:B------:R-:W4:Y:S04]  /*0230*/  LDG.E.CONSTANT R20, desc[UR10][R8.64+-0x18] ;  /* 0xffffe80a08147981 */ /* 0x000f28000c1e9900 */
        /* <DEDUP_REMOVED lines=12> */
[----:B------:R-:W4:Y:S01]  /*0300*/  LDG.E.CONSTANT R16, desc[UR10][R8.64+0x1c] ;  /* 0x00001c0a08107981 */ /* 0x000f22000c1e9900 */
[----:B------:R-:W-:Y:S01]  /*0310*/  UIADD3 UR9, UPT, UPT, UR9, 0x10, URZ ;  /* 0x0000001009097890 */ /* 0x000fe2000fffe0ff */
[----:B------:R-:W-:-:S03]  /*0320*/  IADD3 R3, PT, PT, R3, 0x10, RZ ;  /* 0x0000001003037810 */ /* 0x000fc60007ffe0ff */
[----:B------:R-:W-:Y:S01]  /*0330*/  UISETP.NE.AND UP2, UPT, UR9, URZ, UPT ;  /* 0x000000ff0900728c */ /* 0x000fe2000bf45270 */
[----:B--2---:R-:W-:-:S04]  /*0340*/  FADD R17, R17, R6 ;  /* 0x0000000611117221 */ /* 0x004fc80000000000 */
[----:B---3--:R-:W-:-:S04]  /*0350*/  FADD R17, R17, R18 ;  /* 0x0000001211117221 */ /* 0x008fc80000000000 */
[----:B----4-:R-:W-:-:S04]  /*0360*/  FADD R17, R17, R20 ;  /* 0x0000001411117221 */ /* 0x010fc80000000000 */
[----:B------:R-:W-:-:S04]  /*0370*/  FADD R17, R17, R22 ;  /* 0x0000001611117221 */ /* 0x000fc80000000000 */
        /* <DEDUP_REMOVED lines=11> */
[----:B------:R-:W-:Y:S01]  /*0430*/  FADD R6, R5, R16 ;  /* 0x0000001005067221 */ /* 0x000fe20000000000 */
[----:B------:R-:W-:Y:S06]  /*0440*/  BRA.U UP2, `(.L_x_49) ;  /* 0xfffffffd02647547 */ /* 0x000fec000b83ffff */
.L_x_48:
[----:B------:R-:W-:Y:S05]  /*0450*/  BRA.U !UP1, `(.L_x_47) ;  /* 0x0000000109d07547 */ /* 0x000fea000b800000 */
[----:B------:R-:W-:Y:S02]  /*0460*/  UISETP.GE.U32.AND UP1, UPT, UR8, 0x8, UPT ;  /* 0x000000080800788c */ /* 0x000fe4000bf26070 */
[----:B------:R-:W-:-:S04]  /*0470*/  ULOP3.LUT UR6, UR12, 0x7, URZ, 0xc0, !UPT ;  /* 0x000000070c067892 */ /* 0x000fc8000f8ec0ff */
[----:B------:R-:W-:-:S03]  /*0480*/  UISETP.NE.AND UP2, UPT, UR6, URZ, UPT ;  /* 0x000000ff0600728c */ /* 0x000fc6000bf45270 */
[----:B------:R-:W-:Y:S08]  /*0490*/  BRA.U !UP1, `(.L_x_50) ;  /* 0x0000000109507547 */ /* 0x000ff0000b800000 */
[----:B------:R-:W0:Y:S01]  /*04a0*/  LDC.64 R8, c[0x0][0x380] ;  /* 0x0000e000ff087b82 */ /* 0x000e220000000a00 */
[----:B------:R-:W-:-:S05]  /*04b0*/  IADD3 R3, PT, PT, R0, UR4, RZ ;  /* 0x0000000400037c10 */ /* 0x000fca000fffe0ff */
[----:B0-----:R-:W-:-:S05]  /*04c0*/  IMAD.WIDE R8, R3, 0x4, R8 ;  /* 0x0000000403087825 */ /* 0x001fca00078e0208 */
[----:B------:R-:W2:Y:S04]  /*04d0*/  LDG.E.CONSTANT R3, desc[UR10][R8.64] ;  /* 0x0000000a08037981 */ /* 0x000ea8000c1e9900 */
[----:B------:R-:W3:Y:S04]  /*04e0*/  LDG.E.CONSTANT R10, desc[UR10][R8.64+0x4] ;  /* 0x0000040a080a7981 */ /* 0x000ee8000c1e9900 */
[----:B------:R-:W4:Y:S04]  /*04f0*/  LDG.E.CONSTANT R12, desc[UR10][R8.64+0x8] ;  /* 0x0000080a080c7981 */ /* 0x000f28000c1e9900 */
[----:B------:R-:W4:Y:S04]  /*0500*/  LDG.E.CONSTANT R14, desc[UR10][R8.64+0xc] ;  /* 0x00000c0a080e7981 */ /* 0x000f28000c1e9900 */
[----:B------:R-:W4:Y:S04]  /*0510*/  LDG.E.CONSTANT R16, desc[UR10][R8.64+0x10] ;  /* 0x0000100a08107981 */ /* 0x000f28000c1e9900 */
[----:B------:R-:W4:Y:S04]  /*0520*/  LDG.E.CONSTANT R18, desc[UR10][R8.64+0x14] ;  /* 0x0000140a08127981 */ /* 0x000f28000c1e9900 */
[----:B------:R-:W4:Y:S04]  /*0530*/  LDG.E.CONSTANT R20, desc[UR10][R8.64+0x18] ;  /* 0x0000180a08147981 */ /* 0x000f28000c1e9900 */
[----:B------:R-:W4:Y:S01]  /*0540*/  LDG.E.CONSTANT R22, desc[UR10][R8.64+0x1c] ;  /* 0x00001c0a08167981 */ /* 0x000f22000c1e9900 */
[----:B------:R-:W-:Y:S01]  /*0550*/  UIADD3 UR4, UPT, UPT, UR4, 0x8, URZ ;  /* 0x0000000804047890 */ /* 0x000fe2000fffe0ff */
[----:B--2---:R-:W-:-:S04]  /*0560*/  FADD R3, R6, R3 ;  /* 0x0000000306037221 */ /* 0x004fc80000000000 */
[----:B---3--:R-:W-:-:S04]  /*0570*/  FADD R3, R3, R10 ;  /* 0x0000000a03037221 */ /* 0x008fc80000000000 */
[----:B----4-:R-:W-:-:S04]  /*0580*/  FADD R3, R3, R12 ;  /* 0x0000000c03037221 */ /* 0x010fc80000000000 */
[----:B------:R-:W-:-:S04]  /*0590*/  FADD R3, R3, R14 ;  /* 0x0000000e03037221 */ /* 0x000fc80000000000 */
[----:B------:R-:W-:-:S04]  /*05a0*/  FADD R3, R3, R16 ;  /* 0x0000001003037221 */ /* 0x000fc80000000000 */
[----:B------:R-:W-:-:S04]  /*05b0*/  FADD R3, R3, R18 ;  /* 0x0000001203037221 */ /* 0x000fc80000000000 */
[----:B------:R-:W-:-:S04]  /*05c0*/  FADD R3, R3, R20 ;  /* 0x0000001403037221 */ /* 0x000fc80000000000 */
[----:B------:R-:W-:-:S07]  /*05d0*/  FADD R6, R3, R22 ;  /* 0x0000001603067221 */ /* 0x000fce0000000000 */
.L_x_50:
        /* <DEDUP_REMOVED lines=11> */
[----:B------:R-:W4:Y:S01]  /*0690*/  LDG.E.CONSTANT R14, desc[UR10][R8.64+0xc] ;  /* 0x00000c0a080e7981 */ /* 0x000f22000c1e9900 */
[----:B------:R-:W-:Y:S01]  /*06a0*/  UIADD3 UR4, UPT, UPT, UR4, 0x4, URZ ;  /* 0x0000000404047890 */ /* 0x000fe2000fffe0ff */
[----:B--2---:R-:W-:-:S04]  /*06b0*/  FADD R3, R6, R3 ;  /* 0x0000000306037221 */ /* 0x004fc80000000000 */
[----:B---3--:R-:W-:-:S04]  /*06c0*/  FADD R3, R3, R10 ;  /* 0x0000000a03037221 */ /* 0x008fc80000000000 */
[----:B----4-:R-:W-:-:S04]  /*06d0*/  FADD R3, R3, R12 ;  /* 0x0000000c03037221 */ /* 0x010fc80000000000 */
[----:B------:R-:W-:-:S07]  /*06e0*/  FADD R6, R3, R14 ;  /* 0x0000000e03067221 */ /* 0x000fce0000000000 */
.L_x_51:
[----:B------:R-:W-:Y:S05]  /*06f0*/  BRA.U !UP2, `(.L_x_47) ;  /* 0x000000010a287547 */ /* 0x000fea000b800000 */
[----:B------:R-:W0:Y:S01]  /*0700*/  LDC.64 R10, c[0x0][0x380] ;  /* 0x0000e000ff0a7b82 */ /* 0x000e220000000a00 */
[----:B------:R-:W-:Y:S01]  /*0710*/  IADD3 R3, PT, PT, R0, UR4, RZ ;  /* 0x0000000400037c10 */ /* 0x000fe2000fffe0ff */
[----:B------:R-:W-:-:S12]  /*0720*/  UIADD3 UR5, UPT, UPT, -UR5, URZ, URZ ;  /* 0x000000ff05057290 */ /* 0x000fd8000fffe1ff */
.L_x_52:
[----:B0-----:R-:W-:-:S06]  /*0730*/  IMAD.WIDE R8, R3, 0x4, R10 ;  /* 0x0000000403087825 */ /* 0x001fcc00078e020a */
[----:B------:R-:W2:Y:S01]  /*0740*/  LDG.E.CONSTANT R9, desc[UR10][R8.64] ;  /* 0x0000000a08097981 */ /* 0x000ea2000c1e9900 */
[----:B------:R-:W-:Y:S01]  /*0750*/  UIADD3 UR5, UPT, UPT, UR5, 0x1, URZ ;  /* 0x0000000105057890 */ /* 0x000fe2000fffe0ff */
[----:B------:R-:W-:-:S03]  /*0760*/  IADD3 R3, PT, PT, R3, 0x1, RZ ;  /* 0x0000000103037810 */ /* 0x000fc60007ffe0ff */
[----:B------:R-:W-:Y:S01]  /*0770*/  UISETP.NE.AND UP1, UPT, UR5, URZ, UPT ;  /* 0x000000ff0500728c */ /* 0x000fe2000bf25270 */
[----:B--2---:R-:W-:-:S08]  /*0780*/  FADD R6, R9, R6 ;  /* 0x0000000609067221 */ /* 0x004fd00000000000 */
[----:B------:R-:W-:Y:S05]  /*0790*/  BRA.U UP1, `(.L_x_52) ;  /* 0xfffffffd01e47547 */ /* 0x000fea000b83ffff */
.L_x_47:
[----:B------:R-:W-:Y:S01]  /*07a0*/  I2FP.F32.S32 R3, UR12 ;  /* 0x0000000c00037c45 */ /* 0x000fe20008201400 */
        /* <DEDUP_REMOVED lines=9> */
[----:B------:R-:W-:Y:S02]  /*0840*/  MOV R0, R6 ;  /* 0x0000000600007202 */ /* 0x000fe40000000f00 */
[----:B------:R-:W-:-:S07]  /*0850*/  MOV R6, 0x870 ;  /* 0x0000087000067802 */ /* 0x000fce0000000f00 */
[----:B-----5:R-:W-:Y:S05]  /*0860*/  CALL.REL.NOINC `($__internal_2_$__cuda_sm3x_div_rn_noftz_f32_slowpath) ;  /* 0x0000000c00107944 */ /* 0x020fea0003c00000 */
.L_x_54:
[----:B------:R-:W-:Y:S05]  /*0870*/  BSYNC.RECONVERGENT B0 ;  /* 0x0000000000007941 */ /* 0x000fea0003800200 */
.L_x_53:
[----:B------:R-:W-:Y:S01]  /*0880*/  HFMA2 R8, -RZ, RZ, 0, 0 ;  /* 0x00000000ff087431 */ /* 0x000fe200000001ff */
[----:B------:R-:W-:Y:S06]  /*0890*/  BRA.U !UP0, `(.L_x_55) ;  /* 0x0000000908207547 */ /* 0x000fec000b800000 */
[----:B------:R-:W0:Y:S01]  /*08a0*/  LDCU UR5, c[0x0][0x3ac] ;  /* 0x00007580ff0577ac */ /* 0x000e220008000800 */
[----:B------:R-:W-:Y:S01]  /*08b0*/  MOV R8, RZ ;  /* 0x000000ff00087202 */ /* 0x000fe20000000f00 */
[----:B------:R-:W-:Y:S01]  /*08c0*/  UMOV UR4, URZ ;  /* 0x000000ff00047c82 */ /* 0x000fe20008000000 */
[----:B0-----:R-:W-:Y:S02]  /*08d0*/  UISETP.GE.U32.AND UP1, UPT, UR5, 0x10, UPT ;  /* 0x000000100500788c */ /* 0x001fe4000bf26070 */
[----:B------:R-:W-:Y:S01]  /*08e0*/  IMAD R5, R2, UR5, RZ ;  /* 0x0000000502057c24 */ /* 0x000fe2000f8e02ff */
[----:B------:R-:W-:-:S04]  /*08f0*/  ULOP3.LUT UR9, UR5, 0xf, URZ, 0xc0, !UPT ;  /* 0x0000000f05097892 */ /* 0x000fc8000f8ec0ff */
        /* <DEDUP_REMOVED lines=9> */
.L_x_57:
        /* <DEDUP_REMOVED lines=22> */
[----:B--2---:R-:W-:-:S04]  /*0af0*/  FADD R16, R16, -R0 ;  /* 0x8000000010107221 */ /* 0x004fc80000000000 */
[----:B------:R-:W-:Y:S01]  /*0b00*/  FFMA R8, R16, R16, R8 ;  /* 0x0000001010087223 */ /* 0x000fe20000000008 */
[--C-:B---3--:R-:W-:Y:S01]  /*0b10*/  FADD R18, R18, -R0.reuse ;  /* 0x8000000012127221 */ /* 0x108fe20000000000 */
[----:B----4-:R-:W-:-:S03]  /*0b20*/  FADD R20, R20, -R0 ;  /* 0x8000000014147221 */ /* 0x010fc60000000000 */
[----:B------:R-:W-:Y:S01]  /*0b30*/  FFMA R8, R18, R18, R8 ;  /* 0x0000001212087223 */ /* 0x000fe20000000008 */
[----:B------:R-:W-:-:S03]  /*0b40*/  FADD R12, R12, -R0 ;  /* 0x800000000c0c7221 */ /* 0x000fc60000000000 */
        /* <DEDUP_REMOVED lines=24> */
[----:B------:R-:W-:-:S04]  /*0cd0*/  FFMA R8, R11, R11, R8 ;  /* 0x0000000b0b087223 */ /* 0x000fc80000000008 */
[----:B------:R-:W-:Y:S01]  /*0ce0*/  FFMA R8, R7, R7, R8 ;  /* 0x0000000707087223 */ /* 0x000fe20000000008 */
[----:B------:R-:W-:Y:S06]  /*0cf0*/  BRA.U UP1, `(.L_x_57) ;  /* 0xfffffffd01247547 */ /* 0x000fec000b83ffff */
.L_x_56:
        /* <DEDUP_REMOVED lines=32> */
[----:B------:R-:W-:-:S07]  /*0f00*/  FFMA R8, R23, R23, R8 ;  /* 0x0000001717087223 */ /* 0x000fce0000000008 */
.L_x_58:
        /* <DEDUP_REMOVED lines=19> */
[----:B------:R-:W-:-:S04]  /*1040*/  FFMA R8, R13, R13, R8 ;  /* 0x0000000d0d087223 */ /* 0x000fc80000000008 */
[----:B------:R-:W-:-:S07]  /*1050*/  FFMA R8, R15, R15, R8 ;  /* 0x0000000f0f087223 */ /* 0x000fce0000000008 */
.L_x_59:
[----:B------:R-:W-:Y:S05]  /*1060*/  BRA.U !UP1, `(.L_x_55) ;  /* 0x00000001092c7547 */ /* 0x000fea000b800000 */
[----:B------:R-:W0:Y:S01]  /*1070*/  LDC.64 R10, c[0x0][0x380] ;  /* 0x0000e000ff0a7b82 */ /* 0x000e220000000a00 */
[----:B------:R-:W-:Y:S01]  /*1080*/  IADD3 R5, PT, PT, R5, UR4, RZ ;  /* 0x0000000405057c10 */ /* 0x000fe2000fffe0ff */
[----:B------:R-:W-:-:S12]  /*1090*/  UIADD3 UR5, UPT, UPT, -UR5, URZ, URZ ;  /* 0x000000ff05057290 */ /* 0x000fd8000fffe1ff */
.L_x_60:
[----:B0-----:R-:W-:-:S06]  /*10a0*/  IMAD.WIDE R6, R5, 0x4, R10 ;  /* 0x0000000405067825 */ /* 0x001fcc00078e020a */
[----:B------:R-:W2:Y:S01]  /*10b0*/  LDG.E.CONSTANT R7, desc[UR10][R6.64] ;  /* 0x0000000a06077981 */ /* 0x000ea2000c1e9900 */
[----:B------:R-:W-:Y:S01]  /*10c0*/  UIADD3 UR5, UPT, UPT, UR5, 0x1, URZ ;  /* 0x0000000105057890 */ /* 0x000fe2000fffe0ff */
[----:B------:R-:W-:-:S03]  /*10d0*/  IADD3 R5, PT, PT, R5, 0x1, RZ ;  /* 0x0000000105057810 */ /* 0x000fc60007ffe0ff */
[----:B------:R-:W-:Y:S01]  /*10e0*/  UISETP.NE.AND UP0, UPT, UR5, URZ, UPT ;  /* 0x000000ff0500728c */ /* 0x000fe2000bf05270 */
[----:B--2---:R-:W-:-:S04]  /*10f0*/  FADD R9, R7, -R0 ;  /* 0x8000000007097221 */ /* 0x004fc80000000000 */
[----:B------:R-:W-:-:S04]  /*1100*/  FFMA R8, R9, R9, R8 ;  /* 0x0000000909087223 */ /* 0x000fc80000000008 */
[----:B------:R-:W-:Y:S05]  /*1110*/  BRA.U UP0, `(.L_x_60) ;  /* 0xfffffffd00e07547 */ /* 0x000fea000b83ffff */
.L_x_55:
[----:B------:R-:W0:Y:S01]  /*1120*/  MUFU.RCP R0, R3 ;  /* 0x0000000300007308 */ /* 0x000e220000001000 */
[----:B------:R-:W-:Y:S07]  /*1130*/  BSSY.RECONVERGENT B0, `(.L_x_61) ;  /* 0x000000b000007945 */ /* 0x000fee0003800200 */
        /* <DEDUP_REMOVED lines=10> */
.L_x_62:
[----:B------:R-:W-:Y:S05]  /*11e0*/  BSYNC.RECONVERGENT B0 ;  /* 0x0000000000007941 */ /* 0x000fea0003800200 */
.L_x_61:
[----:B------:R-:W0:Y:S02]  /*11f0*/  LDCU UR4, c[0x0][0x3b0] ;  /* 0x00007600ff0477ac */ /* 0x000e240008000800 */
[----:B0----5:R-:W-:-:S13]  /*1200*/  FSETP.GT.AND P0, PT, R4, UR4, PT ;  /* 0x0000000404007c0b */ /* 0x021fda000bf04000 */
[----:B------:R-:W-:Y:S05]  /*1210*/  @!P0 BRA `(.L_x_63) ;  /* 0x0000000000508947 */ /* 0x000fea0003800000 */
[----:B------:R-:W-:-:S13]  /*1220*/  FSETP.GT.AND P0, PT, R0, 1, PT ;  /* 0x3f8000000000780b */ /* 0x000fda0003f04000 */
[----:B------:R-:W-:Y:S05]  /*1230*/  @!P0 BRA `(.L_x_64) ;  /* 0x0000000000248947 */ /* 0x000fea0003800000 */
[----:B------:R-:W0:Y:S01]  /*1240*/  LDC.64 R4, c[0x0][0x398] ;  /* 0x0000e600ff047b82 */ /* 0x000e220000000a00 */
[----:B------:R-:W-:-:S07]  /*1250*/  HFMA2 R9, -RZ, RZ, 0, 5.9604644775390625e-08 ;  /* 0x00000001ff097431 */ /* 0x000fce00000001ff */
[----:B------:R-:W1:Y:S01]  /*1260*/  LDC.64 R6, c[0x0][0x3a0] ;  /* 0x0000e800ff067b82 */ /* 0x000e620000000a00 */
[----:B0-----:R-:W-:-:S05]  /*1270*/  IMAD.WIDE R4, R2, 0x4, R4 ;  /* 0x0000000402047825 */ /* 0x001fca00078e0204 */
[----:B------:R-:W-:Y:S01]  /*1280*/  STG.E desc[UR10][R4.64], R9 ;  /* 0x0000000904007986 */ /* 0x000fe2000c10190a */
[----:B-1----:R-:W-:Y:S01]  /*1290*/  IMAD.WIDE R2, R2, 0x4, R6 ;  /* 0x0000000402027825 */ /* 0x002fe200078e0206 */
[----:B------:R-:W-:-:S05]  /*12a0*/  MOV R7, 0x3f4ccccd ;  /* 0x3f4ccccd00077802 */ /* 0x000fca0000000f00 */
[----:B------:R-:W-:Y:S01]  /*12b0*/  STG.E desc[UR10][R2.64], R7 ;  /* 0x0000000702007986 */ /* 0x000fe2000c10190a */
[----:B------:R-:W-:Y:S05]  /*12c0*/  EXIT ;  /* 0x000000000000794d */ /* 0x000fea0003800000 */
.L_x_64:
[----:B------:R-:W0:Y:S01]  /*12d0*/  LDC.64 R4, c[0x0][0x398] ;  /* 0x0000e600ff047b82 */ /* 0x000e220000000a00 */
[----:B------:R-:W-:Y:S01]  /*12e0*/  HFMA2 R3, -RZ, RZ, 0, 2.98023223876953125e-07 ;  /* 0x00000005ff037431 */ /* 0x000fe200000001ff */
[----:B------:R-:W-:-:S06]  /*12f0*/  MOV R9, 0x3f333333 ;  /* 0x3f33333300097802 */ /* 0x000fcc0000000f00 */
[----:B------:R-:W1:Y:S01]  /*1300*/  LDC.64 R6, c[0x0][0x3a0] ;  /* 0x0000e800ff067b82 */ /* 0x000e620000000a00 */
[----:B0-----:R-:W-:-:S05]  /*1310*/  IMAD.WIDE R4, R2, 0x4, R4 ;  /* 0x0000000402047825 */ /* 0x001fca00078e0204 */
[----:B------:R-:W-:Y:S01]  /*1320*/  STG.E desc[UR10][R4.64], R3 ;  /* 0x0000000304007986 */ /* 0x000fe2000c10190a */
[----:B-1----:R-:W-:-:S05]  /*1330*/  IMAD.WIDE R6, R2, 0x4, R6 ;  /* 0x0000000402067825 */ /* 0x002fca00078e0206 */
[----:B------:R-:W-:Y:S01]  /*1340*/  STG.E desc[UR10][R6.64], R9 ;  /* 0x0000000906007986 */ /* 0x000fe2000c10190a */
[----:B------:R-:W-:Y:S05]  /*1350*/  EXIT ;  /* 0x000000000000794d */ /* 0x000fea0003800000 */
.L_x_63:
[----:B------:R-:W0:Y:S02]  /*1360*/  LDCU UR4, c[0x0][0x3b4] ;  /* 0x00007680ff0477ac */ /* 0x000e240008000800 */
[----:B0-----:R-:W-:-:S13]  /*1370*/  FSETP.GT.AND P0, PT, R4, UR4, PT ;  /* 0x0000000404007c0b */ /* 0x001fda000bf04000 */
[----:B------:R-:W-:Y:S05]  /*1380*/  @!P0 BRA `(.L_x_65) ;  /* 0x0000000000248947 */ /* 0x000fea0003800000 */
[----:B------:R-:W0:Y:S01]  /*1390*/  LDC.64 R4, c[0x0][0x398] ;  /* 0x0000e600ff047b82 */ /* 0x000e220000000a00 */
[----:B------:R-:W-:Y:S01]  /*13a0*/  HFMA2 R3, -RZ, RZ, 0, 2.384185791015625e-07 ;  /* 0x00000004ff037431 */ /* 0x000fe200000001ff */
[----:B------:R-:W-:-:S06]  /*13b0*/  MOV R9, 0x3f000000 ;  /* 0x3f00000000097802 */ /* 0x000fcc0000000f00 */
[----:B------:R-:W1:Y:S01]  /*13c0*/  LDC.64 R6, c[0x0][0x3a0] ;  /* 0x0000e800ff067b82 */ /* 0x000e620000000a00 */
[----:B0-----:R-:W-:-:S05]  /*13d0*/  IMAD.WIDE R4, R2, 0x4, R4 ;  /* 0x0000000402047825 */ /* 0x001fca00078e0204 */
[----:B------:R-:W-:Y:S01]  /*13e0*/  STG.E desc[UR10][R4.64], R3 ;  /* 0x0000000304007986 */ /* 0x000fe2000c10190a */
[----:B-1----:R-:W-:-:S05]  /*13f0*/  IMAD.WIDE R6, R2, 0x4, R6 ;  /* 0x0000000402067825 */ /* 0x002fca00078e0206 */
[----:B------:R-:W-:Y:S01]  /*1400*/  STG.E desc[UR10][R6.64], R9 ;  /* 0x0000000906007986 */ /* 0x000fe2000c10190a */
[----:B------:R-:W-:Y:S05]  /*1410*/  EXIT ;  /* 0x000000000000794d */ /* 0x000fea0003800000 */
.L_x_65:
[----:B------:R-:W0:Y:S01]  /*1420*/  LDC.64 R4, c[0x0][0x398] ;  /* 0x0000e600ff047b82 */ /* 0x000e220000000a00 */
[----:B------:R-:W-:Y:S01]  /*1430*/  HFMA2 R3, -RZ, RZ, 0, 1.1920928955078125e-07 ;  /* 0x00000002ff037431 */ /* 0x000fe200000001ff */
[----:B------:R-:W-:-:S06]  /*1440*/  MOV R9, 0x3e800000 ;  /* 0x3e80000000097802 */ /* 0x000fcc0000000f00 */
[----:B------:R-:W1:Y:S01]  /*1450*/  LDC.64 R6, c[0x0][0x3a0] ;  /* 0x0000e800ff067b82 */ /* 0x000e620000000a00 */
[----:B0-----:R-:W-:-:S05]  /*1460*/  IMAD.WIDE R4, R2, 0x4, R4 ;  /* 0x0000000402047825 */ /* 0x001fca00078e0204 */
[----:B------:R-:W-:Y:S01]  /*1470*/  STG.E desc[UR10][R4.64], R3 ;  /* 0x0000000304007986 */ /* 0x000fe2000c10190a */
[----:B-1----:R-:W-:-:S05]  /*1480*/  IMAD.WIDE R6, R2, 0x4, R6 ;  /* 0x0000000402067825 */ /* 0x002fca00078e0206 */
[----:B------:R-:W-:Y:S01]  /*1490*/  STG.E desc[UR10][R6.64], R9 ;  /* 0x0000000906007986 */ /* 0x000fe2000c10190a */
[----:B------:R-:W-:Y:S05]  /*14a0*/  EXIT ;  /* 0x000000000000794d */ /* 0x000fea0003800000 */
        .weak           $__internal_2_$__cuda_sm3x_div_rn_noftz_f32_slowpath
        .type           $__internal_2_$__cuda_sm3x_div_rn_noftz_f32_slowpath,@function
        .size           $__internal_2_$__cuda_sm3x_div_rn_noftz_f32_slowpath,(.L_x_165 - $__internal_2_$__cuda_sm3x_div_rn_noftz_f32_slowpath)
$__internal_2_$__cuda_sm3x_div_rn_noftz_f32_slowpath:
[----:B------:R-:W-:Y:S01]  /*14b0*/  SHF.R.U32.HI R7, RZ, 0x17, R3 ;  /* 0x00000017ff077819 */ /* 0x000fe20000011603 */
[----:B------:R-:W-:Y:S01]  /*14c0*/  BSSY.RECONVERGENT B1, `(.L_x_66) ;  /* 0x0000063000017945 */ /* 0x000fe20003800200 */
[----:B------:R-:W-:Y:S02]  /*14d0*/  SHF.R.U32.HI R5, RZ, 0x17, R0 ;  /* 0x00000017ff057819 */ /* 0x000fe40000011600 */
[----:B------:R-:W-:Y:S02]  /*14e0*/  LOP3.LUT R12, R7, 0xff, RZ, 0xc0, !PT ;  /* 0x000000ff070c7812 */ /* 0x000fe400078ec0ff */
[----:B------:R-:W-:Y:S02]  /*14f0*/  LOP3.LUT R10, R5, 0xff, RZ, 0xc0, !PT ;  /* 0x000000ff050a7812 */ /* 0x000fe400078ec0ff */
[----:B------:R-:W-:Y:S02]  /*1500*/  IADD3 R9, PT, PT, R12, -0x1, RZ ;  /* 0xffffffff0c097810 */ /* 0x000fe40007ffe0ff */
[----:B------:R-:W-:-:S02]  /*1510*/  IADD3 R8, PT, PT, R10, -0x1, RZ ;  /* 0xffffffff0a087810 */ /* 0x000fc40007ffe0ff */
[----:B------:R-:W-:Y:S02]  /*1520*/  ISETP.GT.U32.AND P0, PT, R9, 0xfd, PT ;  /* 0x000000fd0900780c */ /* 0x000fe40003f04070 */
[----:B------:R-:W-:Y:S02]  /*1530*/  MOV R5, R3 ;  /* 0x0000000300057202 */ /* 0x000fe40000000f00 */
        /* <DEDUP_REMOVED lines=21> */
[----:B------:R-:W-:Y:S01]  /*1690*/  @P0 MOV R7, RZ ;  /* 0x000000ff00070202 */ /* 0x000fe20000000f00 */
[----:B------:R-:W-:Y:S01]  /*16a0*/  @!P0 FFMA R0, R0, 1.84467440737095516160e+19, RZ ;  /* 0x5f80000000008823 */ /* 0x000fe200000000ff */
[----:B------:R-:W-:Y:S01]  /*16b0*/  @!P0 MOV R7, 0xffffffc0 ;  /* 0xffffffc000078802 */ /* 0x000fe20000000f00 */
[----:B------:R-:W-:-:S03]  /*16c0*/  @!P1 FFMA R5, R3, 1.84467440737095516160e+19, RZ ;  /* 0x5f80000003059823 */ /* 0x000fc600000000ff */
[----:B------:R-:W-:-:S07]  /*16d0*/  @!P1 IADD3 R7, PT, PT, R7, 0x40, RZ ;  /* 0x0000004007079810 */ /* 0x000fce0007ffe0ff */
.L_x_67:
[----:B------:R-:W-:Y:S01]  /*16e0*/  LEA R8, R12, 0xc0800000, 0x17 ;  /* 0xc08000000c087811 */ /* 0x000fe200078eb8ff */
[----:B------:R-:W-:Y:S03]  /*16f0*/  BSSY.RECONVERGENT B2, `(.L_x_72) ;  /* 0x0000036000027945 */ /* 0x000fe60003800200 */
[----:B------:R-:W-:Y:S02]  /*1700*/  IADD3 R8, PT, PT, -R8, R5, RZ ;  /* 0x0000000508087210 */ /* 0x000fe40007ffe1ff */
[----:B------:R-:W-:Y:S02]  /*1710*/  IADD3 R5, PT, PT, R10, -0x7f, RZ ;  /* 0xffffff810a057810 */ /* 0x000fe40007ffe0ff */
[----:B------:R0:W1:Y:S01]  /*1720*/  MUFU.RCP R9, R8 ;  /* 0x0000000800097308 */ /* 0x0000620000001000 */
[----:B------:R-:W-:Y:S02]  /*1730*/  FADD.FTZ R11, -R8, -RZ ;  /* 0x800000ff080b7221 */ /* 0x000fe40000010100 */
[C---:B------:R-:W-:Y:S01]  /*1740*/  IMAD R0, R5.reuse, -0x800000, R0 ;  /* 0xff80000005007824 */ /* 0x040fe200078e0200 */
[----:B0-----:R-:W-:-:S04]  /*1750*/  IADD3 R8, PT, PT, R5, 0x7f, -R12 ;  /* 0x0000007f05087810 */ /* 0x001fc80007ffe80c */
[----:B------:R-:W-:Y:S01]  /*1760*/  IADD3 R8, PT, PT, R8, R7, RZ ;  /* 0x0000000708087210 */ /* 0x000fe20007ffe0ff */
[----:B-1----:R-:W-:-:S04]  /*1770*/  FFMA R10, R9, R11, 1 ;  /* 0x3f800000090a7423 */ /* 0x002fc8000000000b */
[----:B------:R-:W-:-:S04]  /*1780*/  FFMA R14, R9, R10, R9 ;  /* 0x0000000a090e7223 */ /* 0x000fc80000000009 */
[----:B------:R-:W-:-:S04]  /*1790*/  FFMA R9, R0, R14, RZ ;  /* 0x0000000e00097223 */ /* 0x000fc800000000ff */
[----:B------:R-:W-:-:S04]  /*17a0*/  FFMA R10, R11, R9, R0 ;  /* 0x000000090b0a7223 */ /* 0x000fc80000000000 */
[----:B------:R-:W-:-:S04]  /*17b0*/  FFMA R9, R14, R10, R9 ;  /* 0x0000000a0e097223 */ /* 0x000fc80000000009 */
[----:B------:R-:W-:-:S04]  /*17c0*/  FFMA R10, R11, R9, R0 ;  /* 0x000000090b0a7223 */ /* 0x000fc80000000000 */
[----:B------:R-:W-:-:S05]  /*17d0*/  FFMA R0, R14, R10, R9 ;  /* 0x0000000a0e007223 */ /* 0x000fca0000000009 */
[----:B------:R-:W-:-:S04]  /*17e0*/  SHF.R.U32.HI R5, RZ, 0x17, R0 ;  /* 0x00000017ff057819 */ /* 0x000fc80000011600 */
[----:B------:R-:W-:-:S04]  /*17f0*/  LOP3.LUT R5, R5, 0xff, RZ, 0xc0, !PT ;  /* 0x000000ff05057812 */ /* 0x000fc800078ec0ff */
[----:B------:R-:W-:-:S04]  /*1800*/  IADD3 R11, PT, PT, R5, R8, RZ ;  /* 0x00000008050b7210 */ /* 0x000fc80007ffe0ff */
        /* <DEDUP_REMOVED lines=16> */
[----:B------:R-:W-:Y:S02]  /*1910*/  IADD3 R10, PT, PT, R11, 0x20, RZ ;  /* 0x000000200b0a7810 */ /* 0x000fe40007ffe0ff */
        /* <DEDUP_REMOVED lines=11> */
[----:B------:R-:W-:-:S04]  /*19d0*/  LOP3.LUT R5, R5, R8, RZ, 0xc0, !PT ;  /* 0x0000000805057212 */ /* 0x000fc800078ec0ff */
[----:B------:R-:W-:-:S04]  /*19e0*/  IADD3 R5, PT, PT, R10, R5, RZ ;  /* 0x000000050a057210 */ /* 0x000fc80007ffe0ff */
[----:B------:R-:W-:Y:S01]  /*19f0*/  LOP3.LUT R0, R5, R0, RZ, 0xfc, !PT ;  /* 0x0000000005007212 */ /* 0x000fe200078efcff */
[----:B------:R-:W-:Y:S06]  /*1a00*/  BRA `(.L_x_75) ;  /* 0x0000000000107947 */ /* 0x000fec0003800000 */
.L_x_74:
[----:B------:R-:W-:-:S04]  /*1a10*/  LOP3.LUT R0, R0, 0x80000000, RZ, 0xc0, !PT ;  /* 0x8000000000007812 */ /* 0x000fc800078ec0ff */
[----:B------:R-:W-:Y:S01]  /*1a20*/  LOP3.LUT R0, R0, 0x7f800000, RZ, 0xfc, !PT ;  /* 0x7f80000000007812 */ /* 0x000fe200078efcff */
[----:B------:R-:W-:Y:S06]  /*1a30*/  BRA `(.L_x_75) ;  /* 0x0000000000047947 */ /* 0x000fec0003800000 */
.L_x_73:
[----:B------:R-:W-:-:S07]  /*1a40*/  LEA R0, R8, R0, 0x17 ;  /* 0x0000000008007211 */ /* 0x000fce00078eb8ff */
.L_x_75:
[----:B------:R-:W-:Y:S05]  /*1a50*/  BSYNC.RECONVERGENT B2 ;  /* 0x0000000000027941 */ /* 0x000fea0003800200 */
.L_x_72:
[----:B------:R-:W-:Y:S05]  /*1a60*/  BRA `(.L_x_76) ;  /* 0x0000000000207947 */ /* 0x000fea0003800000 */
.L_x_71:
[----:B------:R-:W-:-:S04]  /*1a70*/  LOP3.LUT R0, R5, 0x80000000, R0, 0x48, !PT ;  /* 0x8000000005007812 */ /* 0x000fc800078e4800 */
[----:B------:R-:W-:Y:S01]  /*1a80*/  LOP3.LUT R0, R0, 0x7f800000, RZ, 0xfc, !PT ;  /* 0x7f80000000007812 */ /* 0x000fe200078efcff */
[----:B------:R-:W-:Y:S06]  /*1a90*/  BRA `(.L_x_76) ;  /* 0x0000000000147947 */ /* 0x000fec0003800000 */
.L_x_70:
[----:B------:R-:W-:Y:S01]  /*1aa0*/  LOP3.LUT R0, R5, 0x80000000, R0, 0x48, !PT ;  /* 0x8000000005007812 */ /* 0x000fe200078e4800 */
[----:B------:R-:W-:Y:S06]  /*1ab0*/  BRA `(.L_x_76) ;  /* 0x00000000000c7947 */ /* 0x000fec0003800000 */
.L_x_69:
[----:B------:R-:W0:Y:S01]  /*1ac0*/  MUFU.RSQ R0, -QNAN ;  /* 0xffc0000000007908 */ /* 0x000e220000001400 */
[----:B------:R-:W-:Y:S05]  /*1ad0*/  BRA `(.L_x_76) ;  /* 0x0000000000047947 */ /* 0x000fea0003800000 */
.L_x_68:
[----:B------:R-:W-:-:S07]  /*1ae0*/  FADD.FTZ R0, R0, R3 ;  /* 0x0000000300007221 */ /* 0x000fce0000010000 */
.L_x_76:
[----:B------:R-:W-:Y:S05]  /*1af0*/  BSYNC.RECONVERGENT B1 ;  /* 0x0000000000017941 */ /* 0x000fea0003800200 */
.L_x_66:
[----:B------:R-:W-:-:S04]  /*1b00*/  HFMA2 R7, -RZ, RZ, 0, 0 ;  /* 0x00000000ff077431 */ /* 0x000fc800000001ff */
[----:B0-----:R-:W-:Y:S05]  /*1b10*/  RET.REL.NODEC R6 `(_Z37adaptive_compression_selection_kernelPKfS0_S0_PiPfiiff) ;  /* 0xffffffe406387950 */ /* 0x001fea0003c3ffff */
.L_x_77:
        /* <DEDUP_REMOVED lines=14> */
.L_x_165:


//--------------------- .text._Z22svd_compression_kernelPKfS0_PfS1_S0_S0_S0_S0_S0_S0_iii --------------------------
	.section	.text._Z22svd_compression_kernelPKfS0_PfS1_S0_S0_S0_S0_S0_S0_iii,"ax",@progbits
	.align	128
        .global         _Z22svd_compression_kernelPKfS0_PfS1_S0_S0_S0_S0_S0_S0_iii
        .type           _Z22svd_compression_kernelPKfS0_PfS1_S0_S0_S0_S0_S0_S0_iii,@function
        .size           _Z22svd_compression_kernelPKfS0_PfS1_S0_S0_S0_S0_S0_S0_iii,(.L_x_170 - _Z22svd_compression_kernelPKfS0_PfS1_S0_S0_S0_S0_S0_S0_iii)
        .other          _Z22svd_compression_kernelPKfS0_PfS1_S0_S0_S0_S0_S0_S0_iii,@"STO_CUDA_ENTRY STV_DEFAULT"
_Z22svd_compression_kernelPKfS0_PfS1_S0_S0_S0_S0_S0_S0_iii:
.text._Z22svd_compression_kernelPKfS0_PfS1_S0_S0_S0_S0_S0_S0_iii:
[----:B------:R-:W-:Y:S01]  /*0000*/  LDC R1, c[0x0][0x37c] ;  /* 0x0000df00ff017b82 */ /* 0x000fe20000000800 */
[----:B------:R-:W0:Y:S07]  /*0010*/  S2R R0, SR_TID.X ;  /* 0x0000000000007919 */ /* 0x000e2e0000002100 */
[----:B------:R-:W1:Y:S01]  /*0020*/  S2UR UR23, SR_CTAID.X ;  /* 0x00000000001779c3 */ /* 0x000e620000002500 */
[----:B------:R-:W2:Y:S02]  /*0030*/  LDCU.64 UR18, c[0x0][0x3d0] ;  /* 0x00007a00ff1277ac */ /* 0x000ea40008000a00 */
[----:B--2---:R-:W-:-:S02]  /*0040*/  MOV R2, UR18 ;  /* 0x0000001200027c02 */ /* 0x004fc40008000f00 */
[----:B0-----:R-:W-:-:S04]  /*0050*/  ISETP.GE.AND P0, PT, R0, UR19, PT ;  /* 0x0000001300007c0c */ /* 0x001fc8000bf06270 */
[----:B-1----:R-:W-:-:S13]  /*0060*/  ISETP.LE.OR P0, PT, R2, UR23, P0 ;  /* 0x0000001702007c0c */ /* 0x002fda0008703670 */
[----:B------:R-:W-:Y:S05]  /*0070*/  @P0 EXIT ;  /* 0x000000000000094d */ /* 0x000fea0003800000 */
[----:B------:R-:W0:Y:S01]  /*0080*/  LDCU UR4, c[0x0][0x3d8] ;  /* 0x00007b00ff0477ac */ /* 0x000e220008000800 */
[----:B------:R-:W-:Y:S01]  /*0090*/  HFMA2 R15, -RZ, RZ, 0, 0 ;  /* 0x00000000ff0f7431 */ /* 0x000fe200000001ff */
[----:B------:R-:W1:Y:S01]  /*00a0*/  LDCU.64 UR16, c[0x0][0x358] ;  /* 0x00006b00ff1077ac */ /* 0x000e620008000a00 */
[----:B0-----:R-:W-:-:S04]  /*00b0*/  MOV R14, UR4 ;  /* 0x00000004000e7c02 */ /* 0x001fc80008000f00 */
[----:B------:R-:W-:-:S13]  /*00c0*/  ISETP.GE.AND P0, PT, R14, 0x1, PT ;  /* 0x000000010e00780c */ /* 0x000fda0003f06270 */
[----:B-1----:R-:W-:Y:S05]  /*00d0*/  @!P0 BRA `(.L_x_78) ;  /* 0x0000000800608947 */ /* 0x002fea0003800000 */
[----:B------:R-:W-:Y:S01]  /*00e0*/  ULOP3.LUT UR9, UR19, 0x7, URZ, 0xc0, !UPT ;  /* 0x0000000713097892 */ /* 0x000fe2000f8ec0ff */
[----:B------:R-:W-:Y:S01]  /*00f0*/  MOV R15, RZ ;  /* 0x000000ff000f7202 */ /* 0x000fe20000000f00 */
[----:B------:R-:W-:Y:S01]  /*0100*/  UIADD3 UR4, UPT, UPT, UR19, -0x1, URZ ;  /* 0xffffffff13047890 */ /* 0x000fe2000fffe0ff */
[----:B------:R-:W-:Y:S01]  /*0110*/  MOV R13, RZ ;  /* 0x000000ff000d7202 */ /* 0x000fe20000000f00 */
[----:B------:R-:W-:Y:S02]  /*0120*/  UIADD3 UR6, UPT, UPT, UR9, -0x1, URZ ;  /* 0xffffffff09067890 */ /* 0x000fe4000fffe0ff */
[----:B------:R-:W-:Y:S02]  /*0130*/  UIMAD UR8, UR23, UR19, URZ ;  /* 0x00000013170872a4 */ /* 0x000fe4000f8e02ff */
[----:B------:R-:W-:Y:S02]  /*0140*/  ULOP3.LUT UR10, UR19, 0x3, URZ, 0xc0, !UPT ;  /* 0x00000003130a7892 */ /* 0x000fe4000f8ec0ff */
[----:B------:R-:W-:-:S02]  /*0150*/  ULOP3.LUT UR5, UR19, 0x7ffffff8, URZ, 0xc0, !UPT ;  /* 0x7ffffff813057892 */ /* 0x000fc4000f8ec0ff */
[----:B------:R-:W-:Y:S02]  /*0160*/  UISETP.GE.U32.AND UP1, UPT, UR4, 0x7, UPT ;  /* 0x000000070400788c */ /* 0x000fe4000bf26070 */
[----:B------:R-:W-:-:S11]  /*0170*/  UISETP.GE.U32.AND UP0, UPT, UR6, 0x3, UPT ;  /* 0x000000030600788c */ /* 0x000fd6000bf06070 */
.L_x_84:
[----:B------:R-:W-:Y:S01]  /*0180*/  HFMA2 R2, -RZ, RZ, 0, 0 ;  /* 0x00000000ff027431 */ /* 0x000fe200000001ff */
[----:B------:R-:W-:Y:S01]  /*0190*/  MOV R12, RZ ;  /* 0x000000ff000c7202 */ /* 0x000fe20000000f00 */
[----:B------:R-:W-:Y:S06]  /*01a0*/  BRA.U !UP1, `(.L_x_79) ;  /* 0x0000000109d47547 */ /* 0x000fec000b800000 */
[----:B------:R-:W-:Y:S01]  /*01b0*/  MOV R12, RZ ;  /* 0x000000ff000c7202 */ /* 0x000fe20000000f00 */
[----:B------:R-:W0:Y:S01]  /*01c0*/  LDCU.64 UR12, c[0x0][0x380] ;  /* 0x00007000ff0c77ac */ /* 0x000e220008000a00 */
[----:B------:R-:W-:-:S05]  /*01d0*/  UMOV UR4, URZ ;  /* 0x000000ff00047c82 */ /* 0x000fca0008000000 */
.L_x_80:
[----:B------:R-:W1:Y:S01]  /*01e0*/  LDC R20, c[0x0][0x3d8] ;  /* 0x0000f600ff147b82 */ /* 0x000e620000000800 */
[----:B------:R-:W-:-:S04]  /*01f0*/  UIADD3 UR6, UPT, UPT, UR8, UR4, URZ ;  /* 0x0000000408067290 */ /* 0x000fc8000fffe0ff */
[----:B0-----:R-:W-:-:S03]  /*0200*/  UIMAD.WIDE.U32 UR6, UR6, 0x4, UR12 ;  /* 0x00000004060678a5 */ /* 0x001fc6000f8e000c */
[----:B------:R-:W0:Y:S03]  /*0210*/  LDC.64 R4, c[0x0][0x3a0] ;  /* 0x0000e800ff047b82 */ /* 0x000e260000000a00 */
[----:B------:R-:W-:Y:S02]  /*0220*/  MOV R2, UR6 ;  /* 0x0000000600027c02 */ /* 0x000fe40008000f00 */
[----:B------:R-:W-:-:S05]  /*0230*/  MOV R3, UR7 ;  /* 0x0000000700037c02 */ /* 0x000fca0008000f00 */
[----:B------:R-:W2:Y:S04]  /*0240*/  LDG.E.CONSTANT R23, desc[UR16][R2.64] ;  /* 0x0000001002177981 */ /* 0x000ea8000c1e9900 */
[----:B------:R-:W3:Y:S01]  /*0250*/  LDG.E.CONSTANT R16, desc[UR16][R2.64+0x4] ;  /* 0x0000041002107981 */ /* 0x000ee2000c1e9900 */
[----:B-1----:R-:W-:-:S03]  /*0260*/  IMAD R7, R20, UR4, R13 ;  /* 0x0000000414077c24 */ /* 0x002fc6000f8e020d */
[----:B------:R-:W4:Y:S02]  /*0270*/  LDG.E.CONSTANT R14, desc[UR16][R2.64+0x8] ;  /* 0x00000810020e7981 */ /* 0x000f24000c1e9900 */
[C---:B------:R-:W-:Y:S02]  /*0280*/  IADD3 R11, PT, PT, R7.reuse, R20, RZ ;  /* 0x00000014070b7210 */ /* 0x040fe40007ffe0ff */
[----:B------:R-:W5:Y:S01]  /*0290*/  LDG.E.CONSTANT R18, desc[UR16][R2.64+0xc] ;  /* 0x00000c1002127981 */ /* 0x000f62000c1e9900 */
[----:B0-----:R-:W-:-:S03]  /*02a0*/  IMAD.WIDE.U32 R6, R7, 0x4, R4 ;  /* 0x0000000407067825 */ /* 0x001fc600078e0004 */
[----:B------:R-:W5:Y:S01]  /*02b0*/  LDG.E.CONSTANT R22, desc[UR16][R2.64+0x10] ;  /* 0x0000101002167981 */ /* 0x000f62000c1e9900 */
[C-C-:B------:R-:W-:Y:S01]  /*02c0*/  IMAD.WIDE.U32 R8, R11.reuse, 0x4, R4.reuse ;  /* 0x000000040b087825 */ /* 0x140fe200078e0004 */
[-C--:B------:R-:W-:Y:S02]  /*02d0*/  IADD3 R11, PT, PT, R11, R20.reuse, RZ ;  /* 0x000000140b0b7210 */ /* 0x080fe40007ffe0ff */
[----:B------:R-:W2:Y:S02]  /*02e0*/  LDG.E.CONSTANT R17, desc[UR16][R6.64] ;  /* 0x0000001006117981 */ /* 0x000ea4000c1e9900 */
[CC--:B------:R-:W-:Y:S01]  /*02f0*/  IADD3 R25, PT, PT, R11.reuse, R20.reuse, RZ ;  /* 0x000000140b197210 */ /* 0x0c0fe20007ffe0ff */
[--C-:B------:R-:W-:Y:S01]  /*0300*/  IMAD.WIDE.U32 R26, R11, 0x4, R4.reuse ;  /* 0x000000040b1a7825 */ /* 0x100fe200078e0004 */
[----:B------:R0:W3:Y:S02]  /*0310*/  LDG.E.CONSTANT R21, desc[UR16][R8.64] ;  /* 0x0000001008157981 */ /* 0x0000e4000c1e9900 */
[CC--:B------:R-:W-:Y:S01]  /*0320*/  IADD3 R11, PT, PT, R25.reuse, R20.reuse, RZ ;  /* 0x00000014190b7210 */ /* 0x0c0fe20007ffe0ff */
[----:B------:R-:W-:Y:S01]  /*0330*/  IMAD.WIDE.U32 R24, R25, 0x4, R4 ;  /* 0x0000000419187825 */ /* 0x000fe200078e0004 */
[----:B------:R1:W4:Y:S02]  /*0340*/  LDG.E.CONSTANT R19, desc[UR16][R26.64] ;  /* 0x000000101a137981 */ /* 0x000324000c1e9900 */
[----:B------:R-:W-:-:S03]  /*0350*/  IADD3 R29, PT, PT, R11, R20, RZ ;  /* 0x000000140b1d7210 */ /* 0x000fc60007ffe0ff */
[----:B------:R-:W5:Y:S01]  /*0360*/  LDG.E.CONSTANT R25, desc[UR16][R24.64] ;  /* 0x0000001018197981 */ /* 0x000f62000c1e9900 */
[----:B0-----:R-:W-:Y:S01]  /*0370*/  IMAD.WIDE.U32 R8, R11, 0x4, R4 ;  /* 0x000000040b087825 */ /* 0x001fe200078e0004 */
[----:B------:R-:W-:-:S03]  /*0380*/  IADD3 R28, PT, PT, R29, R20, RZ ;  /* 0x000000141d1c7210 */ /* 0x000fc60007ffe0ff */
[--C-:B------:R-:W-:Y:S01]  /*0390*/  IMAD.WIDE.U32 R6, R29, 0x4, R4.reuse ;  /* 0x000000041d067825 */ /* 0x100fe200078e0004 */
[C---:B-1----:R-:W-:Y:S01]  /*03a0*/  IADD3 R27, PT, PT, R28.reuse, R20, RZ ;  /* 0x000000141c1b7210 */ /* 0x042fe20007ffe0ff */
[----:B------:R-:W5:Y:S02]  /*03b0*/  LDG.E.CONSTANT R9, desc[UR16][R8.64] ;  /* 0x0000001008097981 */ /* 0x000f64000c1e9900 */
[--C-:B------:R-:W-:Y:S02]  /*03c0*/  IMAD.WIDE.U32 R10, R28, 0x4, R4.reuse ;  /* 0x000000041c0a7825 */ /* 0x100fe400078e0004 */
[----:B------:R-:W5:Y:S02]  /*03d0*/  LDG.E.CONSTANT R7, desc[UR16][R6.64] ;  /* 0x0000001006077981 */ /* 0x000f64000c1e9900 */
[----:B------:R-:W-:Y:S02]  /*03e0*/  IMAD.WIDE.U32 R4, R27, 0x4, R4 ;  /* 0x000000041b047825 */ /* 0x000fe400078e0004 */
[----:B------:R-:W5:Y:S04]  /*03f0*/  LDG.E.CONSTANT R20, desc[UR16][R2.64+0x14] ;  /* 0x0000141002147981 */ /* 0x000f68000c1e9900 */
[----:B------:R-:W5:Y:S04]  /*0400*/  LDG.E.CONSTANT R10, desc[UR16][R10.64] ;  /* 0x000000100a0a7981 */ /* 0x000f68000c1e9900 */
[----:B------:R-:W5:Y:S04]  /*0410*/  LDG.E.CONSTANT R27, desc[UR16][R2.64+0x18] ;  /* 0x00001810021b7981 */ /* 0x000f68000c1e9900 */
[----:B------:R-:W5:Y:S04]  /*0420*/  LDG.E.CONSTANT R29, desc[UR16][R2.64+0x1c] ;  /* 0x00001c10021d7981 */ /* 0x000f68000c1e9900 */
[----:B------:R-:W5:Y:S01]  /*0430*/  LDG.E.CONSTANT R4, desc[UR16][R4.64] ;  /* 0x0000001004047981 */ /* 0x000f62000c1e9900 */
[----:B------:R-:W-:-:S04]  /*0440*/  UIADD3 UR4, UPT, UPT, UR4, 0x8, URZ ;  /* 0x0000000804047890 */ /* 0x000fc8000fffe0ff */
[----:B------:R-:W-:Y:S01]  /*0450*/  UISETP.NE.AND UP2, UPT, UR4, UR5, UPT ;  /* 0x000000050400728c */ /* 0x000fe2000bf45270 */
[----:B--2---:R-:W-:-:S04]  /*0460*/  FFMA R17, R23, R17, R12 ;  /* 0x0000001117117223 */ /* 0x004fc8000000000c */
[----:B---3--:R-:W-:-:S04]  /*0470*/  FFMA R17, R16, R21, R17 ;  /* 0x0000001510117223 */ /* 0x008fc80000000011 */
[----:B----4-:R-:W-:-:S04]  /*0480*/  FFMA R17, R14, R19, R17 ;  /* 0x000000130e117223 */ /* 0x010fc80000000011 */
[----:B-----5:R-:W-:-:S04]  /*0490*/  FFMA R17, R18, R25, R17 ;  /* 0x0000001912117223 */ /* 0x020fc80000000011 */
[----:B------:R-:W-:-:S04]  /*04a0*/  FFMA R9, R22, R9, R17 ;  /* 0x0000000916097223 */ /* 0x000fc80000000011 */
[----:B------:R-:W-:-:S04]  /*04b0*/  FFMA R20, R20, R7, R9 ;  /* 0x0000000714147223 */ /* 0x000fc80000000009 */
[----:B------:R-:W-:-:S04]  /*04c0*/  FFMA R10, R27, R10, R20 ;  /* 0x0000000a1b0a7223 */ /* 0x000fc80000000014 */
[----:B------:R-:W-:Y:S01]  /*04d0*/  FFMA R12, R29, R4, R10 ;  /* 0x000000041d0c7223 */ /* 0x000fe2000000000a */
[----:B------:R-:W-:Y:S06]  /*04e0*/  BRA.U UP2, `(.L_x_80) ;  /* 0xfffffffd023c7547 */ /* 0x000fec000b83ffff */
[----:B------:R-:W-:-:S07]  /*04f0*/  MOV R2, UR5 ;  /* 0x0000000500027c02 */ /* 0x000fce0008000f00 */
.L_x_79:
[----:B------:R-:W-:-:S09]  /*0500*/  UISETP.NE.AND UP2, UPT, UR9, URZ, UPT ;  /* 0x000000ff0900728c */ /* 0x000fd2000bf45270 */
[----:B------:R-:W-:Y:S05]  /*0510*/  BRA.U !UP2, `(.L_x_81) ;  /* 0x000000050a187547 */ /* 0x000fea000b800000 */
[----:B------:R-:W-:Y:S01]  /*0520*/  UISETP.NE.AND UP2, UPT, UR10, URZ, UPT ;  /* 0x000000ff0a00728c */ /* 0x000fe2000bf45270 */
[----:B------:R-:W-:Y:S10]  /*0530*/  BRA.U !UP0, `(.L_x_82) ;  /* 0x00000001087c7547 */ /* 0x000ff4000b800000 */
[----:B------:R-:W0:Y:S01]  /*0540*/  LDCU UR4, c[0x0][0x3d8] ;  /* 0x00007b00ff0477ac */ /* 0x000e220008000800 */
[----:B------:R-:W1:Y:S01]  /*0550*/  LDC.64 R4, c[0x0][0x3a0] ;  /* 0x0000e800ff047b82 */ /* 0x000e620000000a00 */
[C---:B------:R-:W-:Y:S02]  /*0560*/  IADD3 R3, PT, PT, R2.reuse, UR8, RZ ;  /* 0x0000000802037c10 */ /* 0x040fe4000fffe0ff */
[----:B------:R-:W-:-:S04]  /*0570*/  IADD3 R14, P0, PT, R2, UR8, RZ ;  /* 0x00000008020e7c10 */ /* 0x000fc8000ff1e0ff */
[----:B------:R-:W-:Y:S01]  /*0580*/  IADD3.X R18, PT, PT, RZ, RZ, RZ, P0, !PT ;  /* 0x000000ffff127210 */ /* 0x000fe200007fe4ff */
[----:B------:R-:W2:Y:S08]  /*0590*/  LDC.64 R16, c[0x0][0x380] ;  /* 0x0000e000ff107b82 */ /* 0x000eb00000000a00 */
[----:B------:R-:W3:Y:S01]  /*05a0*/  LDC.64 R6, c[0x0][0x380] ;  /* 0x0000e000ff067b82 */ /* 0x000ee20000000a00 */
[----:B0-----:R-:W-:-:S05]  /*05b0*/  IMAD R11, R2, UR4, R13 ;  /* 0x00000004020b7c24 */ /* 0x001fca000f8e020d */
[C---:B------:R-:W-:Y:S01]  /*05c0*/  IADD3 R19, PT, PT, R11.reuse, UR4, RZ ;  /* 0x000000040b137c10 */ /* 0x040fe2000fffe0ff */
[----:B-1----:R-:W-:-:S04]  /*05d0*/  IMAD.WIDE.U32 R10, R11, 0x4, R4 ;  /* 0x000000040b0a7825 */ /* 0x002fc800078e0004 */
[C---:B------:R-:W-:Y:S01]  /*05e0*/  IMAD.WIDE.U32 R8, R19.reuse, 0x4, R4 ;  /* 0x0000000413087825 */ /* 0x040fe200078e0004 */
[----:B------:R-:W-:Y:S01]  /*05f0*/  IADD3 R19, PT, PT, R19, UR4, RZ ;  /* 0x0000000413137c10 */ /* 0x000fe2000fffe0ff */
[----:B------:R-:W4:Y:S02]  /*0600*/  LDG.E.CONSTANT R10, desc[UR16][R10.64] ;  /* 0x000000100a0a7981 */ /* 0x000f24000c1e9900 */
[----:B--2---:R-:W-:Y:S01]  /*0610*/  IMAD.WIDE.U32 R16, R3, 0x4, R16 ;  /* 0x0000000403107825 */ /* 0x004fe200078e0010 */
[----:B------:R-:W-:Y:S01]  /*0620*/  IADD3 R21, PT, PT, R19, UR4, RZ ;  /* 0x0000000413157c10 */ /* 0x000fe2000fffe0ff */
[----:B------:R-:W2:Y:S04]  /*0630*/  LDG.E.CONSTANT R8, desc[UR16][R8.64] ;  /* 0x0000001008087981 */ /* 0x000ea8000c1e9900 */
[----:B------:R-:W4:Y:S01]  /*0640*/  LDG.E.CONSTANT R3, desc[UR16][R16.64] ;  /* 0x0000001010037981 */ /* 0x000f22000c1e9900 */
[----:B---3--:R-:W-:-:S04]  /*0650*/  LEA R6, P0, R14, R6, 0x2 ;  /* 0x000000060e067211 */ /* 0x008fc800078010ff */
[----:B------:R-:W-:Y:S01]  /*0660*/  LEA.HI.X R7, R14, R7, R18, 0x2, P0 ;  /* 0x000000070e077211 */ /* 0x000fe200000f1412 */
[----:B------:R-:W-:-:S04]  /*0670*/  IMAD.WIDE.U32 R18, R19, 0x4, R4 ;  /* 0x0000000413127825 */ /* 0x000fc800078e0004 */
[----:B------:R-:W2:Y:S01]  /*0680*/  LDG.E.CONSTANT R14, desc[UR16][R6.64+0x4] ;  /* 0x00000410060e7981 */ /* 0x000ea2000c1e9900 */
[----:B------:R-:W-:-:S03]  /*0690*/  IMAD.WIDE.U32 R4, R21, 0x4, R4 ;  /* 0x0000000415047825 */ /* 0x000fc600078e0004 */
[----:B------:R-:W3:Y:S04]  /*06a0*/  LDG.E.CONSTANT R18, desc[UR16][R18.64] ;  /* 0x0000001012127981 */ /* 0x000ee8000c1e9900 */
[----:B------:R-:W3:Y:S04]  /*06b0*/  LDG.E.CONSTANT R20, desc[UR16][R6.64+0x8] ;  /* 0x0000081006147981 */ /* 0x000ee8000c1e9900 */
[----:B------:R-:W5:Y:S04]  /*06c0*/  LDG.E.CONSTANT R4, desc[UR16][R4.64] ;  /* 0x0000001004047981 */ /* 0x000f68000c1e9900 */
[----:B------:R-:W5:Y:S01]  /*06d0*/  LDG.E.CONSTANT R16, desc[UR16][R6.64+0xc] ;  /* 0x00000c1006107981 */ /* 0x000f62000c1e9900 */
[----:B------:R-:W-:Y:S01]  /*06e0*/  IADD3 R2, PT, PT, R2, 0x4, RZ ;  /* 0x0000000402027810 */ /* 0x000fe20007ffe0ff */
[----:B----4-:R-:W-:-:S04]  /*06f0*/  FFMA R3, R3, R10, R12 ;  /* 0x0000000a03037223 */ /* 0x010fc8000000000c */
[----:B--2---:R-:W-:-:S04]  /*0700*/  FFMA R3, R14, R8, R3 ;  /* 0x000000080e037223 */ /* 0x004fc80000000003 */
[----:B---3--:R-:W-:-:S04]  /*0710*/  FFMA R3, R20, R18, R3 ;  /* 0x0000001214037223 */ /* 0x008fc80000000003 */
[----:B-----5:R-:W-:-:S07]  /*0720*/  FFMA R12, R16, R4, R3 ;  /* 0x00000004100c7223 */ /* 0x020fce0000000003 */
.L_x_82:
[----:B------:R-:W-:Y:S05]  /*0730*/  BRA.U !UP2, `(.L_x_81) ;  /* 0x000000010a907547 */ /* 0x000fea000b800000 */
[----:B------:R-:W0:Y:S01]  /*0740*/  LDCU UR4, c[0x0][0x3d4] ;  /* 0x00007a80ff0477ac */ /* 0x000e220008000800 */
[----:B------:R-:W-:Y:S02]  /*0750*/  UISETP.NE.AND UP2, UPT, UR10, 0x1, UPT ;  /* 0x000000010a00788c */ /* 0x000fe4000bf45270 */
[----:B0-----:R-:W-:-:S07]  /*0760*/  ULOP3.LUT UP3, URZ, UR4, 0x1, URZ, 0xc0, !UPT ;  /* 0x0000000104ff7892 */ /* 0x001fce000f86c0ff */
[----:B------:R-:W-:Y:S05]  /*0770*/  BRA.U !UP2, `(.L_x_83) ;  /* 0x000000010a547547 */ /* 0x000fea000b800000 */
[----:B------:R-:W0:Y:S01]  /*0780*/  LDC.64 R8, c[0x0][0x380] ;  /* 0x0000e000ff087b82 */ /* 0x000e220000000a00 */
[----:B------:R-:W1:Y:S01]  /*0790*/  LDCU UR4, c[0x0][0x3d8] ;  /* 0x00007b00ff0477ac */ /* 0x000e620008000800 */
[C---:B------:R-:W-:Y:S02]  /*07a0*/  IADD3 R11, PT, PT, R2.reuse, UR8, RZ ;  /* 0x00000008020b7c10 */ /* 0x040fe4000fffe0ff */
[----:B------:R-:W-:-:S04]  /*07b0*/  IADD3 R14, P0, PT, R2, UR8, RZ ;  /* 0x00000008020e7c10 */ /* 0x000fc8000ff1e0ff */
[----:B------:R-:W2:Y:S01]  /*07c0*/  LDC.64 R6, c[0x0][0x380] ;  /* 0x0000e000ff067b82 */ /* 0x000ea20000000a00 */
[----:B------:R-:W-:-:S07]  /*07d0*/  IADD3.X R16, PT, PT, RZ, RZ, RZ, P0, !PT ;  /* 0x000000ffff107210 */ /* 0x000fce00007fe4ff */
[----:B------:R-:W3:Y:S01]  /*07e0*/  LDC.64 R4, c[0x0][0x3a0] ;  /* 0x0000e800ff047b82 */ /* 0x000ee20000000a00 */
[----:B-1----:R-:W-:Y:S02]  /*07f0*/  IMAD R3, R2, UR4, R13 ;  /* 0x0000000402037c24 */ /* 0x002fe4000f8e020d */
[----:B0-----:R-:W-:-:S03]  /*0800*/  IMAD.WIDE.U32 R10, R11, 0x4, R8 ;  /* 0x000000040b0a7825 */ /* 0x001fc600078e0008 */
[----:B------:R-:W-:-:S03]  /*0810*/  IADD3 R17, PT, PT, R3, UR4, RZ ;  /* 0x0000000403117c10 */ /* 0x000fc6000fffe0ff */
[----:B------:R-:W4:Y:S01]  /*0820*/  LDG.E.CONSTANT R11, desc[UR16][R10.64] ;  /* 0x000000100a0b7981 */ /* 0x000f22000c1e9900 */
[----:B--2---:R-:W-:-:S04]  /*0830*/  LEA R6, P0, R14, R6, 0x2 ;  /* 0x000000060e067211 */ /* 0x004fc800078010ff */
[----:B------:R-:W-:Y:S01]  /*0840*/  LEA.HI.X R7, R14, R7, R16, 0x2, P0 ;  /* 0x000000070e077211 */ /* 0x000fe200000f1410 */
[----:B---3--:R-:W-:-:S05]  /*0850*/  IMAD.WIDE.U32 R8, R3, 0x4, R4 ;  /* 0x0000000403087825 */ /* 0x008fca00078e0004 */
[----:B------:R-:W2:Y:S01]  /*0860*/  LDG.E.CONSTANT R7, desc[UR16][R6.64+0x4] ;  /* 0x0000041006077981 */ /* 0x000ea2000c1e9900 */
[----:B------:R-:W-:-:S03]  /*0870*/  IMAD.WIDE.U32 R4, R17, 0x4, R4 ;  /* 0x0000000411047825 */ /* 0x000fc600078e0004 */
[----:B------:R-:W4:Y:S04]  /*0880*/  LDG.E.CONSTANT R8, desc[UR16][R8.64] ;  /* 0x0000001008087981 */ /* 0x000f28000c1e9900 */
[----:B------:R-:W2:Y:S01]  /*0890*/  LDG.E.CONSTANT R4, desc[UR16][R4.64] ;  /* 0x0000001004047981 */ /* 0x000ea2000c1e9900 */
[----:B------:R-:W-:Y:S01]  /*08a0*/  IADD3 R2, PT, PT, R2, 0x2, RZ ;  /* 0x0000000202027810 */ /* 0x000fe20007ffe0ff */
[----:B----4-:R-:W-:-:S04]  /*08b0*/  FFMA R12, R11, R8, R12 ;  /* 0x000000080b0c7223 */ /* 0x010fc8000000000c */
[----:B--2---:R-:W-:-:S07]  /*08c0*/  FFMA R12, R7, R4, R12 ;  /* 0x00000004070c7223 */ /* 0x004fce000000000c */
.L_x_83:
[----:B------:R-:W-:Y:S05]  /*08d0*/  BRA.U !UP3, `(.L_x_81) ;  /* 0x000000010b287547 */ /* 0x000fea000b800000 */
[----:B------:R-:W0:Y:S01]  /*08e0*/  LDC.64 R4, c[0x0][0x380] ;  /* 0x0000e000ff047b82 */ /* 0x000e220000000a00 */
[----:B------:R-:W1:Y:S01]  /*08f0*/  LDCU UR4, c[0x0][0x3d8] ;  /* 0x00007b00ff0477ac */ /* 0x000e620008000800 */
[----:B------:R-:W-:-:S06]  /*0900*/  IADD3 R3, PT, PT, R2, UR8, RZ ;  /* 0x0000000802037c10 */ /* 0x000fcc000fffe0ff */
[----:B------:R-:W2:Y:S01]  /*0910*/  LDC.64 R6, c[0x0][0x3a0] ;  /* 0x0000e800ff067b82 */ /* 0x000ea20000000a00 */
[----:B-1----:R-:W-:Y:S02]  /*0920*/  IMAD R9, R2, UR4, R13 ;  /* 0x0000000402097c24 */ /* 0x002fe4000f8e020d */
[----:B0-----:R-:W-:-:S06]  /*0930*/  IMAD.WIDE.U32 R2, R3, 0x4, R4 ;  /* 0x0000000403027825 */ /* 0x001fcc00078e0004 */
[----:B------:R-:W3:Y:S01]  /*0940*/  LDG.E.CONSTANT R3, desc[UR16][R2.64] ;  /* 0x0000001002037981 */ /* 0x000ee2000c1e9900 */
[----:B--2---:R-:W-:-:S06]  /*0950*/  IMAD.WIDE.U32 R4, R9, 0x4, R6 ;  /* 0x0000000409047825 */ /* 0x004fcc00078e0006 */
[----:B------:R-:W3:Y:S02]  /*0960*/  LDG.E.CONSTANT R4, desc[UR16][R4.64] ;  /* 0x0000001004047981 */ /* 0x000ee4000c1e9900 */
[----:B---3--:R-:W-:-:S07]  /*0970*/  FFMA R12, R3, R4, R12 ;  /* 0x00000004030c7223 */ /* 0x008fce000000000c */
.L_x_81:
[----:B------:R-:W0:Y:S01]  /*0980*/  LDC.64 R2, c[0x0][0x3a8] ;  /* 0x0000ea00ff027b82 */ /* 0x000e220000000a00 */
[----:B------:R-:W1:Y:S07]  /*0990*/  LDCU UR19, c[0x0][0x3d4] ;  /* 0x00007a80ff1377ac */ /* 0x000e6e0008000800 */
[----:B------:R-:W2:Y:S08]  /*09a0*/  LDC.64 R4, c[0x0][0x3b0] ;  /* 0x0000ec00ff047b82 */ /* 0x000eb00000000a00 */
[----:B------:R-:W3:Y:S01]  /*09b0*/  LDC R14, c[0x0][0x3d8] ;  /* 0x0000f600ff0e7b82 */ /* 0x000ee20000000800 */
[----:B-1----:R-:W-:-:S02]  /*09c0*/  IMAD R7, R13, UR19, R0 ;  /* 0x000000130d077c24 */ /* 0x002fc4000f8e0200 */
[----:B0-----:R-:W-:-:S06]  /*09d0*/  IMAD.WIDE.U32 R2, R13, 0x4, R2 ;  /* 0x000000040d027825 */ /* 0x001fcc00078e0002 */
[----:B------:R-:W4:Y:S01]  /*09e0*/  LDG.E.CONSTANT R3, desc[UR16][R2.64] ;  /* 0x0000001002037981 */ /* 0x000f22000c1e9900 */
[----:B--2---:R-:W-:-:S06]  /*09f0*/  IMAD.WIDE.U32 R4, R7, 0x4, R4 ;  /* 0x0000000407047825 */ /* 0x004fcc00078e0004 */
[----:B------:R-:W2:Y:S01]  /*0a00*/  LDG.E.CONSTANT R4, desc[UR16][R4.64] ;  /* 0x0000001004047981 */ /* 0x000ea2000c1e9900 */
[----:B------:R-:W-:-:S04]  /*0a10*/  IADD3 R13, PT, PT, R13, 0x1, RZ ;  /* 0x000000010d0d7810 */ /* 0x000fc80007ffe0ff */
[----:B---3--:R-:W-:Y:S01]  /*0a20*/  ISETP.NE.AND P0, PT, R13, R14, PT ;  /* 0x0000000e0d00720c */ /* 0x008fe20003f05270 */
[----:B----4-:R-:W-:-:S04]  /*0a30*/  FMUL R12, R3, R12 ;  /* 0x0000000c030c7220 */ /* 0x010fc80000400000 */
[----:B--2---:R-:W-:-:S08]  /*0a40*/  FFMA R15, R12, R4, R15 ;  /* 0x000000040c0f7223 */ /* 0x004fd0000000000f */
[----:B------:R-:W-:Y:S05]  /*0a50*/  @P0 BRA `(.L_x_84) ;  /* 0xfffffff400c80947 */ /* 0x000fea000383ffff */
.L_x_78:
[----:B------:R-:W-:Y:S02]  /*0a60*/  ISETP.GE.AND P0, PT, R14, 0x1, PT ;  /* 0x000000010e00780c */ /* 0x000fe40003f06270 */
[----:B------:R-:W-:-:S11]  /*0a70*/  MOV R20, RZ ;  /* 0x000000ff00147202 */ /* 0x000fd60000000f00 */
[----:B------:R-:W-:Y:S05]  /*0a80*/  @!P0 BRA `(.L_x_85) ;  /* 0x0000001400148947 */ /* 0x000fea0003800000 */
[----:B------:R-:W-:-:S09]  /*0a90*/  UISETP.GE.AND UP0, UPT, UR19, 0x1, UPT ;  /* 0x000000011300788c */ /* 0x000fd2000bf06270 */
[----:B------:R-:W-:Y:S05]  /*0aa0*/  BRA.U !UP0, `(.L_x_86) ;  /* 0x0000000d08347547 */ /* 0x000fea000b800000 */
[----:B------:R-:W-:Y:S01]  /*0ab0*/  UIADD3 UR4, UPT, UPT, UR19, -0x1, URZ ;  /* 0xffffffff13047890 */ /* 0x000fe2000fffe0ff */
[----:B------:R-:W-:Y:S01]  /*0ac0*/  MOV R20, RZ ;  /* 0x000000ff00147202 */ /* 0x000fe20000000f00 */
[----:B------:R-:W-:Y:S02]  /*0ad0*/  ULOP3.LUT UR8, UR19, 0x7ffffff8, URZ, 0xc0, !UPT ;  /* 0x7ffffff813087892 */ /* 0x000fe4000f8ec0ff */
[----:B------:R-:W-:Y:S02]  /*0ae0*/  UISETP.GE.U32.AND UP0, UPT, UR4, 0x7, UPT ;  /* 0x000000070400788c */ /* 0x000fe4000bf06070 */
[----:B------:R-:W-:Y:S02]  /*0af0*/  UIMAD UR25, UR23, UR19, URZ ;  /* 0x00000013171972a4 */ /* 0x000fe4000f8e02ff */
[----:B------:R-:W-:Y:S02]  /*0b00*/  ULOP3.LUT UR24, UR19, 0x7, URZ, 0xc0, !UPT ;  /* 0x0000000713187892 */ /* 0x000fe4000f8ec0ff */
[----:B------:R-:W-:-:S02]  /*0b10*/  ULOP3.LUT UR7, UR19, 0x3, URZ, 0xc0, !UPT ;  /* 0x0000000313077892 */ /* 0x000fc4000f8ec0ff */
[----:B------:R-:W-:Y:S01]  /*0b20*/  UIADD3 UR6, UPT, UPT, -UR8, URZ, URZ ;  /* 0x000000ff08067290 */ /* 0x000fe2000fffe1ff */
[----:B------:R-:W-:-:S11]  /*0b30*/  UMOV UR4, URZ ;  /* 0x000000ff00047c82 */ /* 0x000fd60008000000 */
.L_x_92:
[----:B------:R-:W-:Y:S01]  /*0b40*/  HFMA2 R13, -RZ, RZ, 0, 0 ;  /* 0x00000000ff0d7431 */ /* 0x000fe200000001ff */
[----:B------:R-:W-:Y:S01]  /*0b50*/  UMOV UR5, URZ ;  /* 0x000000ff00057c82 */ /* 0x000fe20008000000 */
[----:B------:R-:W-:Y:S05]  /*0b60*/  BRA.U !UP0, `(.L_x_87) ;  /* 0x0000000508307547 */ /* 0x000fea000b800000 */
[----:B------:R-:W0:Y:S01]  /*0b70*/  LDCU UR19, c[0x0][0x3d8] ;  /* 0x00007b00ff1377ac */ /* 0x000e220008000800 */
[----:B------:R-:W-:Y:S02]  /*0b80*/  MOV R13, RZ ;  /* 0x000000ff000d7202 */ /* 0x000fe40000000f00 */
[----:B------:R-:W-:Y:S01]  /*0b90*/  MOV R12, UR25 ;  /* 0x00000019000c7c02 */ /* 0x000fe20008000f00 */
[----:B------:R-:W1:Y:S01]  /*0ba0*/  LDCU.64 UR28, c[0x0][0x3b8] ;  /* 0x00007700ff1c77ac */ /* 0x000e620008000a00 */
[----:B------:R-:W-:Y:S01]  /*0bb0*/  UMOV UR5, UR4 ;  /* 0x0000000400057c82 */ /* 0x000fe20008000000 */
[----:B------:R-:W-:Y:S01]  /*0bc0*/  UMOV UR9, UR6 ;  /* 0x0000000600097c82 */ /* 0x000fe20008000000 */
[----:B0-----:R-:W-:Y:S02]  /*0bd0*/  UIADD3 UR10, UPT, UPT, UR4, UR19, URZ ;  /* 0x00000013040a7290 */ /* 0x001fe4000fffe0ff */
[----:B------:R-:W-:Y:S02]  /*0be0*/  ULEA UR11, UR19, UR4, 0x1 ;  /* 0x00000004130b7291 */ /* 0x000fe4000f8e08ff */
[----:B------:R-:W-:-:S02]  /*0bf0*/  UIMAD UR12, UR19, 0x3, UR4 ;  /* 0x00000003130c78a4 */ /* 0x000fc4000f8e0204 */
[----:B------:R-:W-:Y:S02]  /*0c00*/  ULEA UR13, UR19, UR4, 0x2 ;  /* 0x00000004130d7291 */ /* 0x000fe4000f8e10ff */
[----:B------:R-:W-:Y:S02]  /*0c10*/  UIMAD UR14, UR19, 0x5, UR4 ;  /* 0x00000005130e78a4 */ /* 0x000fe4000f8e0204 */
[----:B------:R-:W-:Y:S02]  /*0c20*/  UIMAD UR15, UR19, 0x6, UR4 ;  /* 0x00000006130f78a4 */ /* 0x000fe4000f8e0204 */
[----:B-1----:R-:W-:-:S12]  /*0c30*/  UIMAD UR18, UR19, 0x7, UR4 ;  /* 0x00000007131278a4 */ /* 0x002fd8000f8e0204 */
.L_x_88:
[----:B------:R-:W0:Y:S01]  /*0c40*/  LDC.64 R2, c[0x0][0x388] ;  /* 0x0000e200ff027b82 */ /* 0x000e220000000a00 */
[----:B------:R-:W-:Y:S02]  /*0c50*/  UIMAD.WIDE.U32 UR20, UR5, 0x4, UR28 ;  /* 0x00000004051478a5 */ /* 0x000fe4000f8e001c */
[----:B------:R-:W-:-:S04]  /*0c60*/  UIMAD.WIDE.U32 UR26, UR10, 0x4, UR28 ;  /* 0x000000040a1a78a5 */ /* 0x000fc8000f8e001c */
[----:B------:R-:W-:Y:S02]  /*0c70*/  MOV R4, UR20 ;  /* 0x0000001400047c02 */ /* 0x000fe40008000f00 */
[----:B------:R-:W-:Y:S01]  /*0c80*/  MOV R5, UR21 ;  /* 0x0000001500057c02 */ /* 0x000fe20008000f00 */
[----:B------:R-:W-:Y:S01]  /*0c90*/  UIMAD.WIDE.U32 UR20, UR11, 0x4, UR28 ;  /* 0x000000040b1478a5 */ /* 0x000fe2000f8e001c */
[----:B------:R-:W-:Y:S02]  /*0ca0*/  MOV R6, UR26 ;  /* 0x0000001a00067c02 */ /* 0x000fe40008000f00 */
[----:B------:R-:W-:Y:S01]  /*0cb0*/  MOV R7, UR27 ;  /* 0x0000001b00077c02 */ /* 0x000fe20008000f00 */
[----:B------:R-:W2:Y:S02]  /*0cc0*/  LDG.E.CONSTANT R23, desc[UR16][R4.64] ;  /* 0x0000001004177981 */ /* 0x000ea4000c1e9900 */
[----:B------:R-:W-:Y:S02]  /*0cd0*/  MOV R8, UR20 ;  /* 0x0000001400087c02 */ /* 0x000fe40008000f00 */
[----:B------:R-:W-:Y:S01]  /*0ce0*/  MOV R9, UR21 ;  /* 0x0000001500097c02 */ /* 0x000fe20008000f00 */
[----:B0-----:R-:W-:Y:S01]  /*0cf0*/  IMAD.WIDE.U32 R2, R12, 0x4, R2 ;  /* 0x000000040c027825 */ /* 0x001fe200078e0002 */
[----:B------:R-:W-:Y:S01]  /*0d00*/  UIMAD.WIDE.U32 UR20, UR12, 0x4, UR28 ;  /* 0x000000040c1478a5 */ /* 0x000fe2000f8e001c */
[----:B------:R0:W3:Y:S04]  /*0d10*/  LDG.E.CONSTANT R21, desc[UR16][R6.64] ;  /* 0x0000001006157981 */ /* 0x0000e8000c1e9900 */
[----:B------:R-:W2:Y:S01]  /*0d20*/  LDG.E.CONSTANT R22, desc[UR16][R2.64] ;  /* 0x0000001002167981 */ /* 0x000ea2000c1e9900 */
[----:B------:R-:W-:-:S03]  /*0d30*/  UIMAD.WIDE.U32 UR26, UR13, 0x4, UR28 ;  /* 0x000000040d1a78a5 */ /* 0x000fc6000f8e001c */
[----:B------:R-:W3:Y:S01]  /*0d40*/  LDG.E.CONSTANT R18, desc[UR16][R2.64+0x4] ;  /* 0x0000041002127981 */ /* 0x000ee2000c1e9900 */
[----:B------:R-:W-:Y:S02]  /*0d50*/  MOV R26, UR20 ;  /* 0x00000014001a7c02 */ /* 0x000fe40008000f00 */
[----:B------:R-:W-:Y:S01]  /*0d60*/  MOV R27, UR21 ;  /* 0x00000015001b7c02 */ /* 0x000fe20008000f00 */
[----:B------:R1:W4:Y:S01]  /*0d70*/  LDG.E.CONSTANT R19, desc[UR16][R8.64] ;  /* 0x0000001008137981 */ /* 0x000322000c1e9900 */
[----:B------:R-:W-:Y:S01]  /*0d80*/  UIMAD.WIDE.U32 UR20, UR14, 0x4, UR28 ;  /* 0x000000040e1478a5 */ /* 0x000fe2000f8e001c */
[----:B------:R-:W-:Y:S02]  /*0d90*/  MOV R11, UR27 ;  /* 0x0000001b000b7c02 */ /* 0x000fe40008000f00 */
[----:B------:R-:W4:Y:S01]  /*0da0*/  LDG.E.CONSTANT R16, desc[UR16][R2.64+0x8] ;  /* 0x0000081002107981 */ /* 0x000f22000c1e9900 */
[----:B------:R-:W-:Y:S01]  /*0db0*/  MOV R10, UR26 ;  /* 0x0000001a000a7c02 */ /* 0x000fe20008000f00 */
[----:B------:R-:W-:-:S02]  /*0dc0*/  UIMAD.WIDE.U32 UR26, UR15, 0x4, UR28 ;  /* 0x000000040f1a78a5 */ /* 0x000fc4000f8e001c */
[----:B------:R-:W5:Y:S01]  /*0dd0*/  LDG.E.CONSTANT R17, desc[UR16][R26.64] ;  /* 0x000000101a117981 */ /* 0x000f62000c1e9900 */
[----:B0-----:R-:W-:-:S03]  /*0de0*/  MOV R6, UR20 ;  /* 0x0000001400067c02 */ /* 0x001fc60008000f00 */
[----:B------:R-:W5:Y:S01]  /*0df0*/  LDG.E.CONSTANT R14, desc[UR16][R2.64+0xc] ;  /* 0x00000c10020e7981 */ /* 0x000f62000c1e9900 */
[----:B------:R-:W-:Y:S01]  /*0e00*/  MOV R7, UR21 ;  /* 0x0000001500077c02 */ /* 0x000fe20008000f00 */
[----:B------:R-:W-:Y:S02]  /*0e10*/  UIMAD.WIDE.U32 UR20, UR18, 0x4, UR28 ;  /* 0x00000004121478a5 */ /* 0x000fe4000f8e001c */
[----:B------:R-:W5:Y:S01]  /*0e20*/  LDG.E.CONSTANT R11, desc[UR16][R10.64] ;  /* 0x000000100a0b7981 */ /* 0x000f62000c1e9900 */
[----:B------:R-:W-:-:S03]  /*0e30*/  MOV R5, UR27 ;  /* 0x0000001b00057c02 */ /* 0x000fc60008000f00 */
[----:B------:R-:W5:Y:S01]  /*0e40*/  LDG.E.CONSTANT R24, desc[UR16][R2.64+0x10] ;  /* 0x0000101002187981 */ /* 0x000f62000c1e9900 */
[----:B------:R-:W-:-:S03]  /*0e50*/  MOV R4, UR26 ;  /* 0x0000001a00047c02 */ /* 0x000fc60008000f00 */
[----:B------:R-:W5:Y:S01]  /*0e60*/  LDG.E.CONSTANT R6, desc[UR16][R6.64] ;  /* 0x0000001006067981 */ /* 0x000f62000c1e9900 */
[----:B-1----:R-:W-:-:S03]  /*0e70*/  MOV R8, UR20 ;  /* 0x0000001400087c02 */ /* 0x002fc60008000f00 */
[----:B------:R-:W5:Y:S01]  /*0e80*/  LDG.E.CONSTANT R25, desc[UR16][R2.64+0x14] ;  /* 0x0000141002197981 */ /* 0x000f62000c1e9900 */
[----:B------:R-:W-:-:S03]  /*0e90*/  MOV R9, UR21 ;  /* 0x0000001500097c02 */ /* 0x000fc60008000f00 */
[----:B------:R-:W5:Y:S04]  /*0ea0*/  LDG.E.CONSTANT R5, desc[UR16][R4.64] ;  /* 0x0000001004057981 */ /* 0x000f68000c1e9900 */
[----:B------:R-:W5:Y:S04]  /*0eb0*/  LDG.E.CONSTANT R26, desc[UR16][R2.64+0x18] ;  /* 0x00001810021a7981 */ /* 0x000f68000c1e9900 */
[----:B------:R-:W5:Y:S04]  /*0ec0*/  LDG.E.CONSTANT R8, desc[UR16][R8.64] ;  /* 0x0000001008087981 */ /* 0x000f68000c1e9900 */
[----:B------:R-:W5:Y:S01]  /*0ed0*/  LDG.E.CONSTANT R10, desc[UR16][R2.64+0x1c] ;  /* 0x00001c10020a7981 */ /* 0x000f62000c1e9900 */
[----:B------:R-:W-:-:S04]  /*0ee0*/  UIADD3 UR9, UPT, UPT, UR9, 0x8, URZ ;  /* 0x0000000809097890 */ /* 0x000fc8000fffe0ff */
[----:B------:R-:W-:Y:S01]  /*0ef0*/  UISETP.NE.AND UP1, UPT, UR9, URZ, UPT ;  /* 0x000000ff0900728c */ /* 0x000fe2000bf25270 */
[----:B------:R-:W-:Y:S01]  /*0f00*/  IADD3 R12, PT, PT, R12, 0x8, RZ ;  /* 0x000000080c0c7810 */ /* 0x000fe20007ffe0ff */
[----:B------:R-:W-:Y:S02]  /*0f10*/  ULEA UR10, UR19, UR10, 0x3 ;  /* 0x0000000a130a7291 */ /* 0x000fe4000f8e18ff */
[----:B------:R-:W-:Y:S02]  /*0f20*/  ULEA UR11, UR19, UR11, 0x3 ;  /* 0x0000000b130b7291 */ /* 0x000fe4000f8e18ff */
[----:B------:R-:W-:Y:S02]  /*0f30*/  ULEA UR12, UR19, UR12, 0x3 ;  /* 0x0000000c130c7291 */ /* 0x000fe4000f8e18ff */
[----:B------:R-:W-:Y:S02]  /*0f40*/  ULEA UR13, UR19, UR13, 0x3 ;  /* 0x0000000d130d7291 */ /* 0x000fe4000f8e18ff */
[----:B------:R-:W-:-:S02]  /*0f50*/  ULEA UR14, UR19, UR14, 0x3 ;  /* 0x0000000e130e7291 */ /* 0x000fc4000f8e18ff */
[----:B------:R-:W-:Y:S02]  /*0f60*/  ULEA UR15, UR19, UR15, 0x3 ;  /* 0x0000000f130f7291 */ /* 0x000fe4000f8e18ff */
[----:B------:R-:W-:Y:S02]  /*0f70*/  ULEA UR18, UR19, UR18, 0x3 ;  /* 0x0000001213127291 */ /* 0x000fe4000f8e18ff */
[----:B------:R-:W-:Y:S01]  /*0f80*/  ULEA UR5, UR19, UR5, 0x3 ;  /* 0x0000000513057291 */ /* 0x000fe2000f8e18ff */
        /* <DEDUP_REMOVED lines=9> */
[----:B------:R-:W-:-:S05]  /*1020*/  UMOV UR5, UR8 ;  /* 0x0000000800057c82 */ /* 0x000fca0008000000 */
.L_x_87:
[----:B------:R-:W-:-:S09]  /*1030*/  UISETP.NE.AND UP1, UPT, UR24, URZ, UPT ;  /* 0x000000ff1800728c */ /* 0x000fd2000bf25270 */
[----:B------:R-:W-:Y:S05]  /*1040*/  BRA.U !UP1, `(.L_x_89) ;  /* 0x0000000509807547 */ /* 0x000fea000b800000 */
[----:B------:R-:W-:Y:S02]  /*1050*/  UIADD3 UR9, UPT, UPT, UR24, -0x1, URZ ;  /* 0xffffffff18097890 */ /* 0x000fe4000fffe0ff */
[----:B------:R-:W-:Y:S02]  /*1060*/  UISETP.NE.AND UP1, UPT, UR7, URZ, UPT ;  /* 0x000000ff0700728c */ /* 0x000fe4000bf25270 */
[----:B------:R-:W-:-:S09]  /*1070*/  UISETP.GE.U32.AND UP2, UPT, UR9, 0x3, UPT ;  /* 0x000000030900788c */ /* 0x000fd2000bf46070 */
[----:B------:R-:W-:Y:S05]  /*1080*/  BRA.U !UP2, `(.L_x_90) ;  /* 0x000000010aac7547 */ /* 0x000fea000b800000 */
[----:B------:R-:W0:Y:S01]  /*1090*/  LDCU.64 UR10, c[0x0][0x388] ;  /* 0x00007100ff0a77ac */ /* 0x000e220008000a00 */
[----:B------:R-:W1:Y:S01]  /*10a0*/  LDCU UR22, c[0x0][0x3d8] ;  /* 0x00007b00ff1677ac */ /* 0x000e620008000800 */
[----:B------:R-:W2:Y:S01]  /*10b0*/  LDCU.64 UR12, c[0x0][0x3b8] ;  /* 0x00007700ff0c77ac */ /* 0x000ea20008000a00 */
[----:B------:R-:W3:Y:S01]  /*10c0*/  LDCU.64 UR20, c[0x0][0x388] ;  /* 0x00007100ff1477ac */ /* 0x000ee20008000a00 */
[----:B------:R-:W-:Y:S02]  /*10d0*/  UIADD3 UR9, UPT, UPT, UR25, UR5, URZ ;  /* 0x0000000519097290 */ /* 0x000fe4000fffe0ff */
[----:B------:R-:W-:Y:S02]  /*10e0*/  UIADD3 UR15, UP2, UPT, UR25, UR5, URZ ;  /* 0x00000005190f7290 */ /* 0x000fe4000ff5e0ff */
[----:B0-----:R-:W-:Y:S02]  /*10f0*/  UIMAD.WIDE.U32 UR10, UR9, 0x4, UR10 ;  /* 0x00000004090a78a5 */ /* 0x001fe4000f8e000a */
[----:B-1----:R-:W-:-:S02]  /*1100*/  UIMAD UR9, UR5, UR22, UR4 ;  /* 0x00000016050972a4 */ /* 0x002fc4000f8e0204 */
[----:B------:R-:W-:Y:S02]  /*1110*/  UIADD3.X UR18, UPT, UPT, URZ, URZ, URZ, UP2, !UPT ;  /* 0x000000ffff127290 */ /* 0x000fe400097fe4ff */
[----:B------:R-:W-:Y:S01]  /*1120*/  UIADD3 UR14, UPT, UPT, UR9, UR22, URZ ;  /* 0x00000016090e7290 */ /* 0x000fe2000fffe0ff */
[----:B------:R-:W-:Y:S02]  /*1130*/  MOV R4, UR10 ;  /* 0x0000000a00047c02 */ /* 0x000fe40008000f00 */
[----:B------:R-:W-:Y:S01]  /*1140*/  MOV R5, UR11 ;  /* 0x0000000b00057c02 */ /* 0x000fe20008000f00 */
[----:B--2---:R-:W-:Y:S02]  /*1150*/  UIMAD.WIDE.U32 UR10, UR9, 0x4, UR12 ;  /* 0x00000004090a78a5 */ /* 0x004fe4000f8e000c */
[----:B---3--:R-:W-:Y:S02]  /*1160*/  ULEA UR19, UP2, UR15, UR20, 0x2 ;  /* 0x000000140f137291 */ /* 0x008fe4000f8410ff */
[----:B------:R-:W-:Y:S01]  /*1170*/  UIMAD.WIDE.U32 UR26, UR14, 0x4, UR12 ;  /* 0x000000040e1a78a5 */ /* 0x000fe2000f8e000c */
[----:B------:R0:W2:Y:S01]  /*1180*/  LDG.E.CONSTANT R12, desc[UR16][R4.64] ;  /* 0x00000010040c7981 */ /* 0x0000a2000c1e9900 */
[----:B------:R-:W-:Y:S01]  /*1190*/  UIADD3 UR14, UPT, UPT, UR14, UR22, URZ ;  /* 0x000000160e0e7290 */ /* 0x000fe2000fffe0ff */
[----:B------:R-:W-:Y:S01]  /*11a0*/  MOV R6, UR10 ;  /* 0x0000000a00067c02 */ /* 0x000fe20008000f00 */
[----:B------:R-:W-:Y:S01]  /*11b0*/  ULEA.HI.X UR18, UR15, UR21, UR18, 0x2, UP2 ;  /* 0x000000150f127291 */ /* 0x000fe200090f1412 */
[----:B------:R-:W-:Y:S01]  /*11c0*/  MOV R7, UR11 ;  /* 0x0000000b00077c02 */ /* 0x000fe20008000f00 */
[----:B------:R-:W-:-:S02]  /*11d0*/  UIMAD.WIDE.U32 UR20, UR14, 0x4, UR12 ;  /* 0x000000040e1478a5 */ /* 0x000fc4000f8e000c */
[----:B------:R-:W-:Y:S01]  /*11e0*/  UIADD3 UR10, UPT, UPT, UR14, UR22, URZ ;  /* 0x000000160e0a7290 */ /* 0x000fe2000fffe0ff */
[----:B------:R-:W-:Y:S01]  /*11f0*/  MOV R8, UR26 ;  /* 0x0000001a00087c02 */ /* 0x000fe20008000f00 */
[----:B------:R-:W2:Y:S01]  /*1200*/  LDG.E.CONSTANT R6, desc[UR16][R6.64] ;  /* 0x0000001006067981 */ /* 0x000ea2000c1e9900 */
[----:B------:R-:W-:Y:S01]  /*1210*/  MOV R2, UR19 ;  /* 0x0000001300027c02 */ /* 0x000fe20008000f00 */
[----:B------:R-:W-:Y:S01]  /*1220*/  UIMAD.WIDE.U32 UR10, UR10, 0x4, UR12 ;  /* 0x000000040a0a78a5 */ /* 0x000fe2000f8e000c */
[----:B------:R-:W-:Y:S02]  /*1230*/  MOV R9, UR27 ;  /* 0x0000001b00097c02 */ /* 0x000fe40008000f00 */
[----:B------:R-:W-:Y:S02]  /*1240*/  MOV R3, UR18 ;  /* 0x0000001200037c02 */ /* 0x000fe40008000f00 */
[----:B------:R-:W-:Y:S01]  /*1250*/  MOV R10, UR20 ;  /* 0x00000014000a7c02 */ /* 0x000fe20008000f00 */
[----:B------:R-:W3:Y:S01]  /*1260*/  LDG.E.CONSTANT R8, desc[UR16][R8.64] ;  /* 0x0000001008087981 */ /* 0x000ee2000c1e9900 */
[----:B------:R-:W-:-:S03]  /*1270*/  MOV R11, UR21 ;  /* 0x00000015000b7c02 */ /* 0x000fc60008000f00 */
[----:B------:R-:W3:Y:S01]  /*1280*/  LDG.E.CONSTANT R17, desc[UR16][R2.64+0x4] ;  /* 0x0000041002117981 */ /* 0x000ee2000c1e9900 */
[----:B0-----:R-:W-:Y:S02]  /*1290*/  MOV R4, UR10 ;  /* 0x0000000a00047c02 */ /* 0x001fe40008000f00 */
[----:B------:R-:W-:Y:S01]  /*12a0*/  MOV R5, UR11 ;  /* 0x0000000b00057c02 */ /* 0x000fe20008000f00 */
[----:B------:R-:W4:Y:S04]  /*12b0*/  LDG.E.CONSTANT R10, desc[UR16][R10.64] ;  /* 0x000000100a0a7981 */ /* 0x000f28000c1e9900 */
[----:B------:R-:W4:Y:S04]  /*12c0*/  LDG.E.CONSTANT R19, desc[UR16][R2.64+0x8] ;  /* 0x0000081002137981 */ /* 0x000f28000c1e9900 */
[----:B------:R-:W5:Y:S04]  /*12d0*/  LDG.E.CONSTANT R21, desc[UR16][R2.64+0xc] ;  /* 0x00000c1002157981 */ /* 0x000f68000c1e9900 */
[----:B------:R-:W5:Y:S01]  /*12e0*/  LDG.E.CONSTANT R4, desc[UR16][R4.64] ;  /* 0x0000001004047981 */ /* 0x000f62000c1e9900 */
[----:B------:R-:W-:Y:S01]  /*12f0*/  UIADD3 UR5, UPT, UPT, UR5, 0x4, URZ ;  /* 0x0000000405057890 */ /* 0x000fe2000fffe0ff */
[----:B--2---:R-:W-:-:S04]  /*1300*/  FFMA R12, R12, R6, R13 ;  /* 0x000000060c0c7223 */ /* 0x004fc8000000000d */
[----:B---3--:R-:W-:-:S04]  /*1310*/  FFMA R12, R17, R8, R12 ;  /* 0x00000008110c7223 */ /* 0x008fc8000000000c */
[----:B----4-:R-:W-:-:S04]  /*1320*/  FFMA R12, R19, R10, R12 ;  /* 0x0000000a130c7223 */ /* 0x010fc8000000000c */
[----:B-----5:R-:W-:-:S07]  /*1330*/  FFMA R13, R21, R4, R12 ;  /* 0x00000004150d7223 */ /* 0x020fce000000000c */
.L_x_90:
[----:B------:R-:W-:Y:S05]  /*1340*/  BRA.U !UP1, `(.L_x_89) ;  /* 0x0000000109c07547 */ /* 0x000fea000b800000 */
[----:B------:R-:W0:Y:S01]  /*1350*/  LDCU UR9, c[0x0][0x3d4] ;  /* 0x00007a80ff0977ac */ /* 0x000e220008000800 */
[----:B------:R-:W-:Y:S02]  /*1360*/  UISETP.NE.AND UP2, UPT, UR7, 0x1, UPT ;  /* 0x000000010700788c */ /* 0x000fe4000bf45270 */
[----:B0-----:R-:W-:-:S07]  /*1370*/  ULOP3.LUT UP1, URZ, UR9, 0x1, URZ, 0xc0, !UPT ;  /* 0x0000000109ff7892 */ /* 0x001fce000f82c0ff */
        /* <DEDUP_REMOVED lines=10> */
[----:B--2---:R-:W-:Y:S01]  /*1420*/  UIMAD.WIDE.U32 UR26, UR9, 0x4, UR12 ;  /* 0x00000004091a78a5 */ /* 0x004fe2000f8e000c */
[----:B------:R-:W-:Y:S01]  /*1430*/  MOV R4, UR10 ;  /* 0x0000000a00047c02 */ /* 0x000fe20008000f00 */
[----:B------:R-:W-:Y:S01]  /*1440*/  UIADD3 UR9, UPT, UPT, UR9, UR14, URZ ;  /* 0x0000000e09097290 */ /* 0x000fe2000fffe0ff */
[----:B------:R-:W-:Y:S01]  /*1450*/  MOV R5, UR11 ;  /* 0x0000000b00057c02 */ /* 0x000fe20008000f00 */
[----:B---3--:R-:W-:Y:S02]  /*1460*/  ULEA UR20, UP2, UR15, UR20, 0x2 ;  /* 0x000000140f147291 */ /* 0x008fe4000f8410ff */
[----:B------:R-:W-:Y:S01]  /*1470*/  UIMAD.WIDE.U32 UR12, UR9, 0x4, UR12 ;  /* 0x00000004090c78a5 */ /* 0x000fe2000f8e000c */
[----:B------:R-:W-:Y:S01]  /*1480*/  MOV R6, UR26 ;  /* 0x0000001a00067c02 */ /* 0x000fe20008000f00 */
[----:B------:R-:W-:Y:S01]  /*1490*/  ULEA.HI.X UR18, UR15, UR21, UR18, 0x2, UP2 ;  /* 0x000000150f127291 */ /* 0x000fe200090f1412 */
[----:B------:R-:W-:Y:S01]  /*14a0*/  MOV R7, UR27 ;  /* 0x0000001b00077c02 */ /* 0x000fe20008000f00 */
[----:B------:R-:W2:Y:S01]  /*14b0*/  LDG.E.CONSTANT R4, desc[UR16][R4.64] ;  /* 0x0000001004047981 */ /* 0x000ea2000c1e9900 */
[----:B------:R-:W-:-:S02]  /*14c0*/  MOV R2, UR20 ;  /* 0x0000001400027c02 */ /* 0x000fc40008000f00 */
[----:B------:R-:W-:Y:S01]  /*14d0*/  MOV R8, UR12 ;  /* 0x0000000c00087c02 */ /* 0x000fe20008000f00 */
[----:B------:R-:W2:Y:S01]  /*14e0*/  LDG.E.CONSTANT R6, desc[UR16][R6.64] ;  /* 0x0000001006067981 */ /* 0x000ea2000c1e9900 */
[----:B------:R-:W-:Y:S02]  /*14f0*/  MOV R3, UR18 ;  /* 0x0000001200037c02 */ /* 0x000fe40008000f00 */
[----:B------:R-:W-:-:S03]  /*1500*/  MOV R9, UR13 ;  /* 0x0000000d00097c02 */ /* 0x000fc60008000f00 */
[----:B------:R-:W3:Y:S04]  /*1510*/  LDG.E.CONSTANT R2, desc[UR16][R2.64+0x4] ;  /* 0x0000041002027981 */ /* 0x000ee8000c1e9900 */
[----:B------:R-:W3:Y:S01]  /*1520*/  LDG.E.CONSTANT R8, desc[UR16][R8.64] ;  /* 0x0000001008087981 */ /* 0x000ee2000c1e9900 */
[----:B------:R-:W-:Y:S01]  /*1530*/  UIADD3 UR5, UPT, UPT, UR5, 0x2, URZ ;  /* 0x0000000205057890 */ /* 0x000fe2000fffe0ff */
[----:B--2---:R-:W-:-:S04]  /*1540*/  FFMA R13, R4, R6, R13 ;  /* 0x00000006040d7223 */ /* 0x004fc8000000000d */
[----:B---3--:R-:W-:-:S07]  /*1550*/  FFMA R13, R2, R8, R13 ;  /* 0x00000008020d7223 */ /* 0x008fce000000000d */
.L_x_91:
[----:B------:R-:W-:Y:S05]  /*1560*/  BRA.U !UP1, `(.L_x_89) ;  /* 0x0000000109387547 */ /* 0x000fea000b800000 */
[----:B------:R-:W0:Y:S01]  /*1570*/  LDCU UR14, c[0x0][0x3d8] ;  /* 0x00007b00ff0e77ac */ /* 0x000e220008000800 */
[----:B------:R-:W1:Y:S01]  /*1580*/  LDCU.64 UR10, c[0x0][0x388] ;  /* 0x00007100ff0a77ac */ /* 0x000e620008000a00 */
[----:B------:R-:W2:Y:S01]  /*1590*/  LDCU.64 UR12, c[0x0][0x3b8] ;  /* 0x00007700ff0c77ac */ /* 0x000ea20008000a00 */
[----:B------:R-:W-:Y:S02]  /*15a0*/  UIADD3 UR9, UPT, UPT, UR25, UR5, URZ ;  /* 0x0000000519097290 */ /* 0x000fe4000fffe0ff */
[----:B0-----:R-:W-:Y:S02]  /*15b0*/  UIMAD UR5, UR5, UR14, UR4 ;  /* 0x0000000e050572a4 */ /* 0x001fe4000f8e0204 */
[----:B-1----:R-:W-:Y:S02]  /*15c0*/  UIMAD.WIDE.U32 UR10, UR9, 0x4, UR10 ;  /* 0x00000004090a78a5 */ /* 0x002fe4000f8e000a */
[----:B--2---:R-:W-:-:S04]  /*15d0*/  UIMAD.WIDE.U32 UR12, UR5, 0x4, UR12 ;  /* 0x00000004050c78a5 */ /* 0x004fc8000f8e000c */
[----:B------:R-:W-:Y:S02]  /*15e0*/  MOV R2, UR10 ;  /* 0x0000000a00027c02 */ /* 0x000fe40008000f00 */
[----:B------:R-:W-:Y:S02]  /*15f0*/  MOV R3, UR11 ;  /* 0x0000000b00037c02 */ /* 0x000fe40008000f00 */
[----:B------:R-:W-:Y:S02]  /*1600*/  MOV R4, UR12 ;  /* 0x0000000c00047c02 */ /* 0x000fe40008000f00 */
[----:B------:R-:W-:Y:S01]  /*1610*/  MOV R5, UR13 ;  /* 0x0000000d00057c02 */ /* 0x000fe20008000f00 */
[----:B------:R-:W2:Y:S04]  /*1620*/  LDG.E.CONSTANT R2, desc[UR16][R2.64] ;  /* 0x0000001002027981 */ /* 0x000ea8000c1e9900 */
[----:B------:R-:W2:Y:S02]  /*1630*/  LDG.E.CONSTANT R4, desc[UR16][R4.64] ;  /* 0x0000001004047981 */ /* 0x000ea4000c1e9900 */
[----:B--2---:R-:W-:-:S07]  /*1640*/  FFMA R13, R2, R4, R13 ;  /* 0x00000004020d7223 */ /* 0x004fce000000000d */
.L_x_89:
[----:B------:R-:W0:Y:S01]  /*1650*/  LDCU.128 UR12, c[0x0][0x3c0] ;  /* 0x00007800ff0c77ac */ /* 0x000e220008000c00 */
[----:B------:R-:W1:Y:S01]  /*1660*/  LDCU UR19, c[0x0][0x3d4] ;  /* 0x00007a80ff1377ac */ /* 0x000e620008000800 */
[----:B------:R-:W2:Y:S01]  /*1670*/  LDCU UR5, c[0x0][0x3d8] ;  /* 0x00007b00ff0577ac */ /* 0x000ea20008000800 */
[----:B0-----:R-:W-:Y:S01]  /*1680*/  UIMAD.WIDE.U32 UR10, UR4, 0x4, UR12 ;  /* 0x00000004040a78a5 */ /* 0x001fe2000f8e000c */
[----:B------:R-:W-:Y:S02]  /*1690*/  MOV R2, UR14 ;  /* 0x0000000e00027c02 */ /* 0x000fe40008000f00 */
[----:B------:R-:W-:Y:S02]  /*16a0*/  MOV R3, UR15 ;  /* 0x0000000f00037c02 */ /* 0x000fe40008000f00 */
[----:B-1----:R-:W-:Y:S02]  /*16b0*/  MOV R7, UR19 ;  /* 0x0000001300077c02 */ /* 0x002fe40008000f00 */
[----:B------:R-:W-:-:S02]  /*16c0*/  MOV R4, UR10 ;  /* 0x0000000a00047c02 */ /* 0x000fc40008000f00 */
[----:B------:R-:W-:Y:S01]  /*16d0*/  MOV R5, UR11 ;  /* 0x0000000b00057c02 */ /* 0x000fe20008000f00 */
[----:B------:R-:W-:-:S04]  /*16e0*/  IMAD R7, R7, UR4, R0 ;  /* 0x0000000407077c24 */ /* 0x000fc8000f8e0200 */
[----:B------:R-:W-:Y:S01]  /*16f0*/  IMAD.WIDE.U32 R2, R7, 0x4, R2 ;  /* 0x0000000407027825 */ /* 0x000fe200078e0002 */
[----:B------:R-:W3:Y:S05]  /*1700*/  LDG.E.CONSTANT R4, desc[UR16][R4.64] ;  /* 0x0000001004047981 */ /* 0x000eea000c1e9900 */
[----:B------:R-:W4:Y:S01]  /*1710*/  LDG.E.CONSTANT R2, desc[UR16][R2.64] ;  /* 0x0000001002027981 */ /* 0x000f22000c1e9900 */
[----:B------:R-:W-:-:S04]  /*1720*/  UIADD3 UR4, UPT, UPT, UR4, 0x1, URZ ;  /* 0x0000000104047890 */ /* 0x000fc8000fffe0ff */
[----:B--2---:R-:W-:Y:S01]  /*1730*/  UISETP.NE.AND UP1, UPT, UR4, UR5, UPT ;  /* 0x000000050400728c */ /* 0x004fe2000bf25270 */
[----:B---3--:R-:W-:-:S04]  /*1740*/  FMUL R13, R4, R13 ;  /* 0x0000000d040d7220 */ /* 0x008fc80000400000 */
[----:B----4-:R-:W-:-:S04]  /*1750*/  FFMA R20, R13, R2, R20 ;  /* 0x000000020d147223 */ /* 0x010fc80000000014 */
[----:B------:R-:W-:Y:S05]  /*1760*/  BRA.U !UP1, `(.L_x_85) ;  /* 0x0000000509dc7547 */ /* 0x000fea000b800000 */
[----:B------:R-:W-:Y:S05]  /*1770*/  BRA `(.L_x_92) ;  /* 0xfffffff000f07947 */ /* 0x000fea000383ffff */
.L_x_86:
[C---:B------:R-:W-:Y:S01]  /*1780*/  IADD3 R2, PT, PT, R14.reuse, -0x1, RZ ;  /* 0xffffffff0e027810 */ /* 0x040fe20007ffe0ff */
[----:B------:R-:W-:Y:S01]  /*1790*/  HFMA2 R20, -RZ, RZ, 0, 0 ;  /* 0x00000000ff147431 */ /* 0x000fe200000001ff */
[----:B------:R-:W-:Y:S02]  /*17a0*/  LOP3.LUT R27, R14, 0x7, RZ, 0xc0, !PT ;  /* 0x000000070e1b7812 */ /* 0x000fe400078ec0ff */
[----:B------:R-:W-:Y:S02]  /*17b0*/  ISETP.GE.U32.AND P1, PT, R2, 0x7, PT ;  /* 0x000000070200780c */ /* 0x000fe40003f26070 */
[----:B------:R-:W-:Y:S02]  /*17c0*/  ISETP.NE.AND P0, PT, R27, RZ, PT ;  /* 0x000000ff1b00720c */ /* 0x000fe40003f05270 */
[----:B------:R-:W-:-:S09]  /*17d0*/  MOV R17, RZ ;  /* 0x000000ff00117202 */ /* 0x000fd20000000f00 */
[----:B------:R-:W-:Y:S05]  /*17e0*/  @!P1 BRA `(.L_x_93) ;  /* 0x0000000000cc9947 */ /* 0x000fea0003800000 */
[----:B------:R-:W-:Y:S02]  /*17f0*/  LOP3.LUT R17, R14, 0x7ffffff8, RZ, 0xc0, !PT ;  /* 0x7ffffff80e117812 */ /* 0x000fe400078ec0ff */
[----:B------:R-:W-:Y:S02]  /*1800*/  MOV R20, RZ ;  /* 0x000000ff00147202 */ /* 0x000fe40000000f00 */
[----:B------:R-:W-:-:S07]  /*1810*/  MOV R18, RZ ;  /* 0x000000ff00127202 */ /* 0x000fce0000000f00 */
.L_x_94:
[----:B------:R-:W0:Y:S01]  /*1820*/  LDC.64 R10, c[0x0][0x3c8] ;  /* 0x0000f200ff0a7b82 */ /* 0x000e220000000a00 */
[----:B------:R-:W-:Y:S01]  /*1830*/  IMAD R5, R18, UR19, R0 ;  /* 0x0000001312057c24 */ /* 0x000fe2000f8e0200 */
[----:B------:R-:W-:-:S06]  /*1840*/  MOV R25, UR19 ;  /* 0x0000001300197c02 */ /* 0x000fcc0008000f00 */
[----:B------:R-:W1:Y:S01]  /*1850*/  LDC.64 R2, c[0x0][0x3c0] ;  /* 0x0000f000ff027b82 */ /* 0x000e620000000a00 */
[----:B0-----:R-:W-:-:S05]  /*1860*/  IMAD.WIDE R10, R5, 0x4, R10 ;  /* 0x00000004050a7825 */ /* 0x001fca00078e020a */
[----:B------:R0:W2:Y:S01]  /*1870*/  LDG.E.CONSTANT R19, desc[UR16][R10.64] ;  /* 0x000000100a137981 */ /* 0x0000a2000c1e9900 */
[----:B------:R-:W-:-:S04]  /*1880*/  IMAD.WIDE R12, R25, 0x4, R10 ;  /* 0x00000004190c7825 */ /* 0x000fc800078e020a */
[----:B-1----:R-:W-:Y:S01]  /*1890*/  IMAD.WIDE.U32 R2, R18, 0x4, R2 ;  /* 0x0000000412027825 */ /* 0x002fe200078e0002 */
[----:B------:R1:W3:Y:S03]  /*18a0*/  LDG.E.CONSTANT R21, desc[UR16][R12.64] ;  /* 0x000000100c157981 */ /* 0x0002e6000c1e9900 */
[C---:B------:R-:W-:Y:S01]  /*18b0*/  IMAD.WIDE R8, R25.reuse, 0x4, R12 ;  /* 0x0000000419087825 */ /* 0x040fe200078e020c */
[----:B------:R-:W4:Y:S04]  /*18c0*/  LDG.E.CONSTANT R16, desc[UR16][R2.64] ;  /* 0x0000001002107981 */ /* 0x000f28000c1e9900 */
[----:B------:R-:W5:Y:S01]  /*18d0*/  LDG.E.CONSTANT R23, desc[UR16][R2.64+0x4] ;  /* 0x0000041002177981 */ /* 0x000f62000c1e9900 */
[----:B------:R-:W-:-:S03]  /*18e0*/  IMAD.WIDE R4, R25, 0x4, R8 ;  /* 0x0000000419047825 */ /* 0x000fc600078e0208 */
[----:B------:R-:W3:Y:S01]  /*18f0*/  LDG.E.CONSTANT R22, desc[UR16][R2.64+0x8] ;  /* 0x0000081002167981 */ /* 0x000ee2000c1e9900 */
[----:B------:R-:W-:-:S03]  /*1900*/  IMAD.WIDE R6, R25, 0x4, R4 ;  /* 0x0000000419067825 */ /* 0x000fc600078e0204 */
[----:B------:R1:W3:Y:S04]  /*1910*/  LDG.E.CONSTANT R26, desc[UR16][R8.64] ;  /* 0x00000010081a7981 */ /* 0x0002e8000c1e9900 */
[----:B------:R-:W3:Y:S01]  /*1920*/  LDG.E.CONSTANT R24, desc[UR16][R2.64+0xc] ;  /* 0x00000c1002187981 */ /* 0x000ee2000c1e9900 */
[----:B0-----:R-:W-:-:S03]  /*1930*/  IMAD.WIDE R10, R25, 0x4, R6 ;  /* 0x00000004190a7825 */ /* 0x001fc600078e0206 */
[----:B------:R-:W3:Y:S04]  /*1940*/  LDG.E.CONSTANT R4, desc[UR16][R4.64] ;  /* 0x0000001004047981 */ /* 0x000ee8000c1e9900 */
[----:B------:R-:W3:Y:S01]  /*1950*/  LDG.E.CONSTANT R28, desc[UR16][R2.64+0x10] ;  /* 0x00001010021c7981 */ /* 0x000ee2000c1e9900 */
[----:B-1----:R-:W-:-:S03]  /*1960*/  IMAD.WIDE R12, R25, 0x4, R10 ;  /* 0x00000004190c7825 */ /* 0x002fc600078e020a */
[----:B------:R-:W3:Y:S04]  /*1970*/  LDG.E.CONSTANT R6, desc[UR16][R6.64] ;  /* 0x0000001006067981 */ /* 0x000ee8000c1e9900 */
[----:B------:R-:W3:Y:S01]  /*1980*/  LDG.E.CONSTANT R29, desc[UR16][R2.64+0x14] ;  /* 0x00001410021d7981 */ /* 0x000ee2000c1e9900 */
[----:B------:R-:W-:-:S03]  /*1990*/  IMAD.WIDE R8, R25, 0x4, R12 ;  /* 0x0000000419087825 */ /* 0x000fc600078e020c */
[----:B------:R-:W3:Y:S04]  /*19a0*/  LDG.E.CONSTANT R5, desc[UR16][R10.64] ;  /* 0x000000100a057981 */ /* 0x000ee8000c1e9900 */
[----:B------:R-:W3:Y:S04]  /*19b0*/  LDG.E.CONSTANT R7, desc[UR16][R2.64+0x18] ;  /* 0x0000181002077981 */ /* 0x000ee8000c1e9900 */
[----:B------:R0:W3:Y:S04]  /*19c0*/  LDG.E.CONSTANT R25, desc[UR16][R2.64+0x1c] ;  /* 0x00001c1002197981 */ /* 0x0000e8000c1e9900 */
[----:B------:R-:W3:Y:S04]  /*19d0*/  LDG.E.CONSTANT R10, desc[UR16][R12.64] ;  /* 0x000000100c0a7981 */ /* 0x000ee8000c1e9900 */
[----:B------:R-:W3:Y:S01]  /*19e0*/  LDG.E.CONSTANT R8, desc[UR16][R8.64] ;  /* 0x0000001008087981 */ /* 0x000ee2000c1e9900 */
[----:B------:R-:W-:-:S04]  /*19f0*/  IADD3 R18, PT, PT, R18, 0x8, RZ ;  /* 0x0000000812127810 */ /* 0x000fc80007ffe0ff */
[----:B------:R-:W-:Y:S01]  /*1a00*/  ISETP.NE.AND P1, PT, R18, R17, PT ;  /* 0x000000111200720c */ /* 0x000fe20003f25270 */
[----:B----4-:R-:W-:-:S04]  /*1a10*/  FMUL R16, RZ, R16 ;  /* 0x00000010ff107220 */ /* 0x010fc80000400000 */
[----:B--2---:R-:W-:Y:S01]  /*1a20*/  FFMA R16, R16, R19, R20 ;  /* 0x0000001310107223 */ /* 0x004fe20000000014 */
[----:B-----5:R-:W-:Y:S01]  /*1a30*/  FMUL R23, RZ, R23 ;  /* 0x00000017ff177220 */ /* 0x020fe20000400000 */
[----:B---3--:R-:W-:-:S03]  /*1a40*/  FMUL R22, RZ, R22 ;  /* 0x00000016ff167220 */ /* 0x008fc60000400000 */
[----:B------:R-:W-:-:S04]  /*1a50*/  FFMA R21, R23, R21, R16 ;  /* 0x0000001517157223 */ /* 0x000fc80000000010 */
[----:B------:R-:W-:Y:S01]  /*1a60*/  FFMA R21, R22, R26, R21 ;  /* 0x0000001a16157223 */ /* 0x000fe20000000015 */
[----:B------:R-:W-:-:S04]  /*1a70*/  FMUL R24, RZ, R24 ;  /* 0x00000018ff187220 */ /* 0x000fc80000400000 */
[----:B------:R-:W-:Y:S01]  /*1a80*/  FFMA R21, R24, R4, R21 ;  /* 0x0000000418157223 */ /* 0x000fe20000000015 */
[----:B------:R-:W-:-:S04]  /*1a90*/  FMUL R28, RZ, R28 ;  /* 0x0000001cff1c7220 */ /* 0x000fc80000400000 */
[----:B------:R-:W-:Y:S01]  /*1aa0*/  FFMA R6, R28, R6, R21 ;  /* 0x000000061c067223 */ /* 0x000fe20000000015 */
[----:B------:R-:W-:-:S04]  /*1ab0*/  FMUL R29, RZ, R29 ;  /* 0x0000001dff1d7220 */ /* 0x000fc80000400000 */
[----:B------:R-:W-:Y:S01]  /*1ac0*/  FFMA R5, R29, R5, R6 ;  /* 0x000000051d057223 */ /* 0x000fe20000000006 */
[----:B0-----:R-:W-:Y:S01]  /*1ad0*/  FMUL R2, RZ, R7 ;  /* 0x00000007ff027220 */ /* 0x001fe20000400000 */
[----:B------:R-:W-:-:S03]  /*1ae0*/  FMUL R20, RZ, R25 ;  /* 0x00000019ff147220 */ /* 0x000fc60000400000 */
[----:B------:R-:W-:-:S04]  /*1af0*/  FFMA R5, R2, R10, R5 ;  /* 0x0000000a02057223 */ /* 0x000fc80000000005 */
[----:B------:R-:W-:Y:S01]  /*1b00*/  FFMA R20, R20, R8, R5 ;  /* 0x0000000814147223 */ /* 0x000fe20000000005 */
[----:B------:R-:W-:Y:S06]  /*1b10*/  @P1 BRA `(.L_x_94) ;  /* 0xfffffffc00401947 */ /* 0x000fec000383ffff */
.L_x_93:
[----:B------:R-:W-:Y:S05]  /*1b20*/  @!P0 BRA `(.L_x_85) ;  /* 0x0000000000ec8947 */ /* 0x000fea0003800000 */
[----:B------:R-:W-:Y:S02]  /*1b30*/  ISETP.GE.U32.AND P0, PT, R27, 0x4, PT ;  /* 0x000000041b00780c */ /* 0x000fe40003f06070 */
[----:B------:R-:W-:-:S04]  /*1b40*/  LOP3.LUT R16, R14, 0x3, RZ, 0xc0, !PT ;  /* 0x000000030e107812 */ /* 0x000fc800078ec0ff */
[----:B------:R-:W-:-:S07]  /*1b50*/  ISETP.NE.AND P1, PT, R16, RZ, PT ;  /* 0x000000ff1000720c */ /* 0x000fce0003f25270 */
[----:B------:R-:W-:Y:S06]  /*1b60*/  @!P0 BRA `(.L_x_95) ;  /* 0x0000000000688947 */ /* 0x000fec0003800000 */
[----:B------:R-:W0:Y:S01]  /*1b70*/  LDC.64 R8, c[0x0][0x3c8] ;  /* 0x0000f200ff087b82 */ /* 0x000e220000000a00 */
[----:B------:R-:W-:Y:S01]  /*1b80*/  IMAD R3, R17, UR19, R0 ;  /* 0x0000001311037c24 */ /* 0x000fe2000f8e0200 */
[----:B------:R-:W-:-:S06]  /*1b90*/  MOV R7, UR19 ;  /* 0x0000001300077c02 */ /* 0x000fcc0008000f00 */
[----:B------:R-:W1:Y:S01]  /*1ba0*/  LDC.64 R4, c[0x0][0x3c0] ;  /* 0x0000f000ff047b82 */ /* 0x000e620000000a00 */
[----:B0-----:R-:W-:-:S04]  /*1bb0*/  IMAD.WIDE R8, R3, 0x4, R8 ;  /* 0x0000000403087825 */ /* 0x001fc800078e0208 */
[----:B-1----:R-:W-:-:S04]  /*1bc0*/  IMAD.WIDE.U32 R4, R17, 0x4, R4 ;  /* 0x0000000411047825 */ /* 0x002fc800078e0004 */
[C---:B------:R-:W-:Y:S01]  /*1bd0*/  IMAD.WIDE R10, R7.reuse, 0x4, R8 ;  /* 0x00000004070a7825 */ /* 0x040fe200078e0208 */
[----:B------:R-:W2:Y:S04]  /*1be0*/  LDG.E.CONSTANT R12, desc[UR16][R4.64] ;  /* 0x00000010040c7981 */ /* 0x000ea8000c1e9900 */
[----:B------:R-:W3:Y:S01]  /*1bf0*/  LDG.E.CONSTANT R8, desc[UR16][R8.64] ;  /* 0x0000001008087981 */ /* 0x000ee2000c1e9900 */
[----:B------:R-:W-:-:S03]  /*1c00*/  IMAD.WIDE R2, R7, 0x4, R10 ;  /* 0x0000000407027825 */ /* 0x000fc600078e020a */
[----:B------:R-:W4:Y:S04]  /*1c10*/  LDG.E.CONSTANT R18, desc[UR16][R4.64+0x4] ;  /* 0x0000041004127981 */ /* 0x000f28000c1e9900 */
[----:B------:R-:W5:Y:S01]  /*1c20*/  LDG.E.CONSTANT R10, desc[UR16][R10.64] ;  /* 0x000000100a0a7981 */ /* 0x000f62000c1e9900 */
[----:B------:R-:W-:-:S03]  /*1c30*/  IMAD.WIDE R6, R7, 0x4, R2 ;  /* 0x0000000407067825 */ /* 0x000fc600078e0202 */
[----:B------:R-:W5:Y:S04]  /*1c40*/  LDG.E.CONSTANT R19, desc[UR16][R4.64+0x8] ;  /* 0x0000081004137981 */ /* 0x000f68000c1e9900 */
[----:B------:R-:W5:Y:S04]  /*1c50*/  LDG.E.CONSTANT R21, desc[UR16][R4.64+0xc] ;  /* 0x00000c1004157981 */ /* 0x000f68000c1e9900 */
[----:B------:R-:W5:Y:S04]  /*1c60*/  LDG.E.CONSTANT R2, desc[UR16][R2.64] ;  /* 0x0000001002027981 */ /* 0x000f68000c1e9900 */
[----:B------:R-:W5:Y:S01]  /*1c70*/  LDG.E.CONSTANT R6, desc[UR16][R6.64] ;  /* 0x0000001006067981 */ /* 0x000f62000c1e9900 */
[----:B------:R-:W-:Y:S01]  /*1c80*/  IADD3 R17, PT, PT, R17, 0x4, RZ ;  /* 0x0000000411117810 */ /* 0x000fe20007ffe0ff */
[----:B--2---:R-:W-:-:S04]  /*1c90*/  FMUL R13, RZ, R12 ;  /* 0x0000000cff0d7220 */ /* 0x004fc80000400000 */
[----:B---3--:R-:W-:Y:S01]  /*1ca0*/  FFMA R13, R13, R8, R20 ;  /* 0x000000080d0d7223 */ /* 0x008fe20000000014 */
[----:B----4-:R-:W-:-:S04]  /*1cb0*/  FMUL R18, RZ, R18 ;  /* 0x00000012ff127220 */ /* 0x010fc80000400000 */
[----:B-----5:R-:W-:Y:S01]  /*1cc0*/  FFMA R13, R18, R10, R13 ;  /* 0x0000000a120d7223 */ /* 0x020fe2000000000d */
[----:B------:R-:W-:Y:S01]  /*1cd0*/  FMUL R8, RZ, R19 ;  /* 0x00000013ff087220 */ /* 0x000fe20000400000 */
[----:B------:R-:W-:-:S03]  /*1ce0*/  FMUL R21, RZ, R21 ;  /* 0x00000015ff157220 */ /* 0x000fc60000400000 */
[----:B------:R-:W-:-:S04]  /*1cf0*/  FFMA R8, R8, R2, R13 ;  /* 0x0000000208087223 */ /* 0x000fc8000000000d */
[----:B------:R-:W-:-:S07]  /*1d00*/  FFMA R20, R21, R6, R8 ;  /* 0x0000000615147223 */ /* 0x000fce0000000008 */
.L_x_95:
[----:B------:R-:W-:Y:S05]  /*1d10*/  @!P1 BRA `(.L_x_85) ;  /* 0x0000000000709947 */ /* 0x000fea0003800000 */
[----:B------:R-:W0:Y:S01]  /*1d20*/  LDC.64 R6, c[0x0][0x3c0] ;  /* 0x0000f000ff067b82 */ /* 0x000e220000000a00 */
[----:B------:R-:W-:Y:S02]  /*1d30*/  ISETP.NE.AND P0, PT, R16, 0x1, PT ;  /* 0x000000011000780c */ /* 0x000fe40003f05270 */
[----:B------:R-:W-:-:S04]  /*1d40*/  LOP3.LUT R14, R14, 0x1, RZ, 0xc0, !PT ;  /* 0x000000010e0e7812 */ /* 0x000fc800078ec0ff */
[----:B------:R-:W-:Y:S01]  /*1d50*/  ISETP.NE.U32.AND P1, PT, R14, 0x1, PT ;  /* 0x000000010e00780c */ /* 0x000fe20003f25070 */
[----:B------:R-:W1:Y:S06]  /*1d60*/  LDC.64 R8, c[0x0][0x3c8] ;  /* 0x0000f200ff087b82 */ /* 0x000e6c0000000a00 */
[C---:B------:R-:W-:Y:S02]  /*1d70*/  @P0 IMAD R11, R17.reuse, UR19, R0 ;  /* 0x00000013110b0c24 */ /* 0x040fe4000f8e0200 */
[----:B------:R-:W2:Y:S08]  /*1d80*/  LDC.64 R4, c[0x0][0x3c0] ;  /* 0x0000f000ff047b82 */ /* 0x000eb00000000a00 */
[----:B------:R-:W3:Y:S01]  /*1d90*/  LDC.64 R2, c[0x0][0x3c8] ;  /* 0x0000f200ff027b82 */ /* 0x000ee20000000a00 */
[C---:B0-----:R-:W-:Y:S01]  /*1da0*/  @P0 IMAD.WIDE.U32 R6, R17.reuse, 0x4, R6 ;  /* 0x0000000411060825 */ /* 0x041fe200078e0006 */
[----:B------:R-:W-:-:S04]  /*1db0*/  @P0 IADD3 R17, PT, PT, R17, 0x2, RZ ;  /* 0x0000000211110810 */ /* 0x000fc80007ffe0ff */
[----:B------:R-:W4:Y:S01]  /*1dc0*/  @P0 LDG.E.CONSTANT R12, desc[UR16][R6.64] ;  /* 0x00000010060c0981 */ /* 0x000f22000c1e9900 */
[----:B-1----:R-:W-:Y:S01]  /*1dd0*/  @P0 IMAD.WIDE R8, R11, 0x4, R8 ;  /* 0x000000040b080825 */ /* 0x002fe200078e0208 */
[----:B------:R-:W-:Y:S02]  /*1de0*/  MOV R11, UR19 ;  /* 0x00000013000b7c02 */ /* 0x000fe40008000f00 */
[----:B------:R-:W5:Y:S03]  /*1df0*/  @P0 LDG.E.CONSTANT R16, desc[UR16][R6.64+0x4] ;  /* 0x0000041006100981 */ /* 0x000f66000c1e9900 */
[----:B------:R-:W-:Y:S01]  /*1e00*/  @P0 IMAD.WIDE R10, R11, 0x4, R8 ;  /* 0x000000040b0a0825 */ /* 0x000fe200078e0208 */
[----:B------:R-:W5:Y:S03]  /*1e10*/  @P0 LDG.E.CONSTANT R14, desc[UR16][R8.64] ;  /* 0x00000010080e0981 */ /* 0x000f66000c1e9900 */
[----:B--2---:R-:W-:-:S02]  /*1e20*/  @!P1 IMAD.WIDE.U32 R4, R17, 0x4, R4 ;  /* 0x0000000411049825 */ /* 0x004fc400078e0004 */
[----:B------:R-:W2:Y:S02]  /*1e30*/  @P0 LDG.E.CONSTANT R10, desc[UR16][R10.64] ;  /* 0x000000100a0a0981 */ /* 0x000ea4000c1e9900 */
[----:B------:R-:W-:Y:S02]  /*1e40*/  @!P1 IMAD R17, R17, UR19, R0 ;  /* 0x0000001311119c24 */ /* 0x000fe4000f8e0200 */
[----:B------:R-:W2:Y:S02]  /*1e50*/  @!P1 LDG.E.CONSTANT R4, desc[UR16][R4.64] ;  /* 0x0000001004049981 */ /* 0x000ea4000c1e9900 */
[----:B---3--:R-:W-:-:S06]  /*1e60*/  @!P1 IMAD.WIDE R2, R17, 0x4, R2 ;  /* 0x0000000411029825 */ /* 0x008fcc00078e0202 */
[----:B------:R-:W3:Y:S01]  /*1e70*/  @!P1 LDG.E.CONSTANT R2, desc[UR16][R2.64] ;  /* 0x0000001002029981 */ /* 0x000ee2000c1e9900 */
[----:B----4-:R-:W-:Y:S01]  /*1e80*/  @P0 FMUL R13, RZ, R12 ;  /* 0x0000000cff0d0220 */ /* 0x010fe20000400000 */
[----:B-----5:R-:W-:-:S03]  /*1e90*/  @P0 FMUL R16, RZ, R16 ;  /* 0x00000010ff100220 */ /* 0x020fc60000400000 */
[----:B------:R-:W-:-:S04]  /*1ea0*/  @P0 FFMA R13, R13, R14, R20 ;  /* 0x0000000e0d0d0223 */ /* 0x000fc80000000014 */
[----:B--2---:R-:W-:Y:S01]  /*1eb0*/  @P0 FFMA R20, R16, R10, R13 ;  /* 0x0000000a10140223 */ /* 0x004fe2000000000d */
[----:B------:R-:W-:-:S04]  /*1ec0*/  @!P1 FMUL R7, RZ, R4 ;  /* 0x00000004ff079220 */ /* 0x000fc80000400000 */
[----:B---3--:R-:W-:-:S07]  /*1ed0*/  @!P1 FFMA R20, R7, R2, R20 ;  /* 0x0000000207149223 */ /* 0x008fce0000000014 */
.L_x_85:
[----:B------:R-:W0:Y:S01]  /*1ee0*/  LDC.64 R2, c[0x0][0x390] ;  /* 0x0000e400ff027b82 */ /* 0x000e220000000a00 */
[----:B------:R-:W-:-:S05]  /*1ef0*/  MOV R7, UR19 ;  /* 0x0000001300077c02 */ /* 0x000fca0008000f00 */
[----:B------:R-:W-:Y:S02]  /*1f00*/  IMAD R7, R7, UR23, R0 ;  /* 0x0000001707077c24 */ /* 0x000fe4000f8e0200 */
[----:B------:R-:W1:Y:S02]  /*1f10*/  LDC.64 R4, c[0x0][0x398] ;  /* 0x0000e600ff047b82 */ /* 0x000e640000000a00 */
[----:B0-----:R-:W-:-:S05]  /*1f20*/  IMAD.WIDE R2, R7, 0x4, R2 ;  /* 0x0000000407027825 */ /* 0x001fca00078e0202 */
[----:B------:R-:W-:Y:S01]  /*1f30*/  STG.E desc[UR16][R2.64], R15 ;  /* 0x0000000f02007986 */ /* 0x000fe2000c101910 */
[----:B-1----:R-:W-:-:S05]  /*1f40*/  IMAD.WIDE R4, R7, 0x4, R4 ;  /* 0x0000000407047825 */ /* 0x002fca00078e0204 */
[----:B------:R-:W-:Y:S01]  /*1f50*/  STG.E desc[UR16][R4.64], R20 ;  /* 0x0000001404007986 */ /* 0x000fe2000c101910 */
[----:B------:R-:W-:Y:S05]  /*1f60*/  EXIT ;  /* 0x000000000000794d */ /* 0x000fea0003800000 */
.L_x_96:
        /* <DEDUP_REMOVED lines=9> */
.L_x_170:


//--------------------- .text._Z26pyramid_compression_kernelPKfS0_S0_PfS1_S0_iiiPKif --------------------------
	.section	.text._Z26pyramid_compression_kernelPKfS0_S0_PfS1_S0_iiiPKif,"ax",@progbits
	.align	128
        .global         _Z26pyramid_compression_kernelPKfS0_S0_PfS1_S0_iiiPKif
        .type           _Z26pyramid_compression_kernelPKfS0_S0_PfS1_S0_iiiPKif,@function
        .size           _Z26pyramid_compression_kernelPKfS0_S0_PfS1_S0_iiiPKif,(.L_x_171 - _Z26pyramid_compression_kernelPKfS0_S0_PfS1_S0_iiiPKif)
        .other          _Z26pyramid_compression_kernelPKfS0_S0_PfS1_S0_iiiPKif,@"STO_CUDA_ENTRY STV_DEFAULT"
_Z26pyramid_compression_kernelPKfS0_S0_PfS1_S0_iiiPKif:
.text._Z26pyramid_compression_kernelPKfS0_S0_PfS1_S0_iiiPKif:
        /* <DEDUP_REMOVED lines=9> */
[----:B------:R-:W2:Y:S08]  /*0090*/  LDC R0, c[0x0][0x3c8] ;  /* 0x0000f200ff007b82 */ /* 0x000eb00000000800 */
[----:B------:R-:W3:Y:S01]  /*00a0*/  LDC.64 R4, c[0x0][0x380] ;  /* 0x0000e000ff047b82 */ /* 0x000ee20000000a00 */
[----:B0-----:R-:W-:-:S07]  /*00b0*/  IMAD.WIDE.U32 R2, R11, 0x4, R2 ;  /* 0x000000040b027825 */ /* 0x001fce00078e0002 */
[----:B------:R-:W0:Y:S01]  /*00c0*/  LDC.64 R6, c[0x0][0x388] ;  /* 0x0000e200ff067b82 */ /* 0x000e220000000a00 */
[----:B-1----:R-:W4:Y:S01]  /*00d0*/  LDG.E.CONSTANT R2, desc[UR8][R2.64] ;  /* 0x0000000802027981 */ /* 0x002f22000c1e9900 */
[----:B------:R-:W-:Y:S02]  /*00e0*/  IMAD R12, R11, UR7, R14 ;  /* 0x000000070b0c7c24 */ /* 0x000fe4000f8e020e */
[----:B--2---:R-:W-:Y:S01]  /*00f0*/  FMUL R9, R0, 0.80000001192092895508 ;  /* 0x3f4ccccd00097820 */ /* 0x004fe20000400000 */
[----:B------:R-:W-:Y:S02]  /*0100*/  HFMA2 R13, -RZ, RZ, 0, 0 ;  /* 0x00000000ff0d7431 */ /* 0x000fe400000001ff */
[----:B---3--:R-:W-:-:S04]  /*0110*/  IMAD.WIDE.U32 R4, R12, 0x4, R4 ;  /* 0x000000040c047825 */ /* 0x008fc800078e0004 */
[----:B0-----:R-:W-:Y:S01]  /*0120*/  IMAD.WIDE.U32 R6, R12, 0x4, R6 ;  /* 0x000000040c067825 */ /* 0x001fe200078e0006 */
[----:B----4-:R-:W-:-:S13]  /*0130*/  FSETP.GT.AND P0, PT, R2, R9, PT ;  /* 0x000000090200720b */ /* 0x010fda0003f04000 */
[----:B------:R-:W-:Y:S05]  /*0140*/  @P0 BRA `(.L_x_97) ;  /* 0x0000000000180947 */ /* 0x000fea0003800000 */
[----:B------:R-:W-:Y:S01]  /*0150*/  FMUL R3, R0, 0.5 ;  /* 0x3f00000000037820 */ /* 0x000fe20000400000 */
[----:B------:R-:W-:-:S04]  /*0160*/  MOV R13, 0x1 ;  /* 0x00000001000d7802 */ /* 0x000fc80000000f00 */
[----:B------:R-:W-:-:S13]  /*0170*/  FSETP.GT.AND P0, PT, R2, R3, PT ;  /* 0x000000030200720b */ /* 0x000fda0003f04000 */
[----:B------:R-:W0:Y:S02]  /*0180*/  @!P0 LDC R0, c[0x0][0x3b8] ;  /* 0x0000ee00ff008b82 */ /* 0x000e240000000800 */
[----:B0-----:R-:W-:-:S04]  /*0190*/  @!P0 VIMNMX R0, PT, PT, R0, 0x3, PT ;  /* 0x0000000300008848 */ /* 0x001fc80003fe0100 */
[----:B------:R-:W-:-:S07]  /*01a0*/  @!P0 IADD3 R13, PT, PT, R0, -0x1, RZ ;  /* 0xffffffff000d8810 */ /* 0x000fce0007ffe0ff */
.L_x_97:
[----:B------:R-:W2:Y:S04]  /*01b0*/  LDG.E.CONSTANT R10, desc[UR8][R4.64] ;  /* 0x00000008040a7981 */ /* 0x000ea8000c1e9900 */
[----:B------:R-:W3:Y:S01]  /*01c0*/  LDG.E.CONSTANT R11, desc[UR8][R6.64] ;  /* 0x00000008060b7981 */ /* 0x000ee2000c1e9900 */
[----:B------:R-:W-:Y:S02]  /*01d0*/  ISETP.GE.AND P0, PT, R13, RZ, PT ;  /* 0x000000ff0d00720c */ /* 0x000fe40003f06270 */
[----:B--2---:R-:W-:Y:S02]  /*01e0*/  MOV R9, R10 ;  /* 0x0000000a00097202 */ /* 0x004fe40000000f00 */
[----:B---3--:R-:W-:-:S09]  /*01f0*/  MOV R8, R11 ;  /* 0x0000000b00087202 */ /* 0x008fd20000000f00 */
[----:B------:R-:W-:Y:S05]  /*0200*/  @!P0 BRA `(.L_x_98) ;  /* 0x0000000800748947 */ /* 0x000fea0003800000 */
[----:B------:R-:W0:Y:S01]  /*0210*/  LDCU.64 UR4, c[0x0][0x3a8] ;  /* 0x00007500ff0477ac */ /* 0x000e220008000a00 */
[----:B------:R-:W-:Y:S02]  /*0220*/  SHF.L.U32 R7, R14, 0x7, RZ ;  /* 0x000000070e077819 */ /* 0x000fe400000006ff */
[----:B------:R-:W-:Y:S01]  /*0230*/  MOV R6, RZ ;  /* 0x000000ff00067202 */ /* 0x000fe20000000f00 */
[----:B------:R-:W-:Y:S01]  /*0240*/  USHF.L.U32 UR6, UR7, 0x7, URZ ;  /* 0x0000000707067899 */ /* 0x000fe200080006ff */
[----:B------:R-:W-:Y:S02]  /*0250*/  MOV R8, R11 ;  /* 0x0000000b00087202 */ /* 0x000fe40000000f00 */
[----:B------:R-:W-:Y:S01]  /*0260*/  MOV R9, R10 ;  /* 0x0000000a00097202 */ /* 0x000fe20000000f00 */
[----:B0-----:R-:W-:-:S04]  /*0270*/  UIADD3 UR4, UP0, UPT, UR4, 0x20, URZ ;  /* 0x0000002004047890 */ /* 0x001fc8000ff1e0ff */
[----:B------:R-:W-:-:S12]  /*0280*/  UIADD3.X UR5, UPT, UPT, URZ, UR5, URZ, UP0, !UPT ;  /* 0x00000005ff057290 */ /* 0x000fd800087fe4ff */
.L_x_104:
[----:B------:R-:W0:Y:S02]  /*0290*/  LDC.64 R4, c[0x0][0x3c0] ;  /* 0x0000f000ff047b82 */ /* 0x000e240000000a00 */
[----:B0-----:R-:W-:-:S06]  /*02a0*/  IMAD.WIDE.U32 R4, R6, 0x4, R4 ;  /* 0x0000000406047825 */ /* 0x001fcc00078e0004 */
[----:B------:R-:W2:Y:S01]  /*02b0*/  LDG.E.CONSTANT R4, desc[UR8][R4.64] ;  /* 0x0000000804047981 */ /* 0x000ea2000c1e9900 */
[----:B------:R-:W-:Y:S01]  /*02c0*/  HFMA2 R14, -RZ, RZ, 0, 0 ;  /* 0x00000000ff0e7431 */ /* 0x000fe200000001ff */
[----:B------:R-:W-:Y:S02]  /*02d0*/  MOV R17, RZ ;  /* 0x000000ff00117202 */ /* 0x000fe40000000f00 */
[----:B--2---:R-:W-:-:S13]  /*02e0*/  ISETP.GE.AND P0, PT, R4, 0x1, PT ;  /* 0x000000010400780c */ /* 0x004fda0003f06270 */
[----:B------:R-:W-:Y:S05]  /*02f0*/  @!P0 BRA `(.L_x_99) ;  /* 0x0000000800248947 */ /* 0x000fea0003800000 */
[----:B------:R-:W-:Y:S01]  /*0300*/  ISETP.GE.U32.AND P1, PT, R4, 0x10, PT ;  /* 0x000000100400780c */ /* 0x000fe20003f26070 */
[----:B------:R-:W-:Y:S01]  /*0310*/  IMAD R5, R6, UR6, R7 ;  /* 0x0000000606057c24 */ /* 0x000fe2000f8e0207 */
[----:B------:R-:W-:Y:S02]  /*0320*/  LOP3.LUT R24, R4, 0xf, RZ, 0xc0, !PT ;  /* 0x0000000f04187812 */ /* 0x000fe400078ec0ff */
[----:B------:R-:W-:Y:S02]  /*0330*/  MOV R17, RZ ;  /* 0x000000ff00117202 */ /* 0x000fe40000000f00 */
[----:B------:R-:W-:Y:S02]  /*0340*/  ISETP.NE.AND P0, PT, R24, RZ, PT ;  /* 0x000000ff1800720c */ /* 0x000fe40003f05270 */
[----:B------:R-:W-:Y:S02]  /*0350*/  MOV R0, RZ ;  /* 0x000000ff00007202 */ /* 0x000fe40000000f00 */
[----:B------:R-:W-:-:S03]  /*0360*/  MOV R14, RZ ;  /* 0x000000ff000e7202 */ /* 0x000fc60000000f00 */
[----:B------:R-:W-:Y:S06]  /*0370*/  @!P1 BRA `(.L_x_100) ;  /* 0x0000000000ec9947 */ /* 0x000fec0003800000 */
[----:B------:R-:W-:Y:S01]  /*0380*/  LOP3.LUT R0, R4, 0x7ffffff0, RZ, 0xc0, !PT ;  /* 0x7ffffff004007812 */ /* 0x000fe200078ec0ff */
[----:B------:R-:W-:Y:S01]  /*0390*/  HFMA2 R17, -RZ, RZ, 0, 0 ;  /* 0x00000000ff117431 */ /* 0x000fe200000001ff */
[----:B------:R-:W-:Y:S02]  /*03a0*/  MOV R15, R5 ;  /* 0x00000005000f7202 */ /* 0x000fe40000000f00 */
[----:B------:R-:W-:-:S07]  /*03b0*/  IADD3 R23, PT, PT, -R0, RZ, RZ ;  /* 0x000000ff00177210 */ /* 0x000fce0007ffe1ff */
.L_x_101:
[----:B------:R-:W-:Y:S02]  /*03c0*/  MOV R2, UR4 ;  /* 0x0000000400027c02 */ /* 0x000fe40008000f00 */
[----:B------:R-:W-:-:S03]  /*03d0*/  MOV R3, UR5 ;  /* 0x0000000500037c02 */ /* 0x000fc60008000f00 */
[----:B------:R-:W-:-:S05]  /*03e0*/  IMAD.WIDE R2, R15, 0x4, R2 ;  /* 0x000000040f027825 */ /* 0x000fca00078e0202 */
[----:B------:R-:W2:Y:S04]  /*03f0*/  LDG.E.CONSTANT R25, desc[UR8][R2.64+-0x20] ;  /* 0xffffe00802197981 */ /* 0x000ea8000c1e9900 */
[----:B------:R-:W3:Y:S04]  /*0400*/  LDG.E.CONSTANT R27, desc[UR8][R2.64+-0x1c] ;  /* 0xffffe408021b7981 */ /* 0x000ee8000c1e9900 */
[----:B------:R-:W4:Y:S04]  /*0410*/  LDG.E.CONSTANT R22, desc[UR8][R2.64+-0x18] ;  /* 0xffffe80802167981 */ /* 0x000f28000c1e9900 */
[----:B------:R-:W5:Y:S04]  /*0420*/  LDG.E.CONSTANT R21, desc[UR8][R2.64+-0x14] ;  /* 0xffffec0802157981 */ /* 0x000f68000c1e9900 */
[----:B------:R-:W5:Y:S04]  /*0430*/  LDG.E.CONSTANT R20, desc[UR8][R2.64+-0x10] ;  /* 0xfffff00802147981 */ /* 0x000f68000c1e9900 */
[----:B------:R-:W5:Y:S04]  /*0440*/  LDG.E.CONSTANT R19, desc[UR8][R2.64+-0xc] ;  /* 0xfffff40802137981 */ /* 0x000f68000c1e9900 */
[----:B------:R-:W5:Y:S04]  /*0450*/  LDG.E.CONSTANT R18, desc[UR8][R2.64+-0x8] ;  /* 0xfffff80802127981 */ /* 0x000f68000c1e9900 */
[----:B------:R-:W5:Y:S01]  /*0460*/  LDG.E.CONSTANT R16, desc[UR8][R2.64+-0x4] ;  /* 0xfffffc0802107981 */ /* 0x000f62000c1e9900 */
[C---:B--2---:R-:W-:Y:S01]  /*0470*/  FFMA R14, R25.reuse, R9, R14 ;  /* 0x00000009190e7223 */ /* 0x044fe2000000000e */
[----:B------:R-:W-:-:S03]  /*0480*/  FFMA R17, R25, R8, R17 ;  /* 0x0000000819117223 */ /* 0x000fc60000000011 */
[CC--:B---3--:R-:W-:Y:S01]  /*0490*/  FFMA R25, R27.reuse, R9.reuse, R14 ;  /* 0x000000091b197223 */ /* 0x0c8fe2000000000e */
[-C--:B------:R-:W-:Y:S01]  /*04a0*/  FFMA R17, R27, R8.reuse, R17 ;  /* 0x000000081b117223 */ /* 0x080fe20000000011 */
[----:B------:R-:W2:Y:S02]  /*04b0*/  LDG.E.CONSTANT R14, desc[UR8][R2.64] ;  /* 0x00000008020e7981 */ /* 0x000ea4000c1e9900 */
[CC--:B----4-:R-:W-:Y:S01]  /*04c0*/  FFMA R26, R22.reuse, R9.reuse, R25 ;  /* 0x00000009161a7223 */ /* 0x0d0fe20000000019 */
[-C--:B------:R-:W-:Y:S02]  /*04d0*/  FFMA R22, R22, R8.reuse, R17 ;  /* 0x0000000816167223 */ /* 0x080fe40000000011 */
[----:B------:R-:W3:Y:S01]  /*04e0*/  LDG.E.CONSTANT R17, desc[UR8][R2.64+0x4] ;  /* 0x0000040802117981 */ /* 0x000ee2000c1e9900 */
[CC--:B-----5:R-:W-:Y:S01]  /*04f0*/  FFMA R25, R21.reuse, R9.reuse, R26 ;  /* 0x0000000915197223 */ /* 0x0e0fe2000000001a */
[-C--:B------:R-:W-:Y:S02]  /*0500*/  FFMA R27, R21, R8.reuse, R22 ;  /* 0x00000008151b7223 */ /* 0x080fe40000000016 */
[----:B------:R-:W4:Y:S01]  /*0510*/  LDG.E.CONSTANT R21, desc[UR8][R2.64+0x8] ;  /* 0x0000080802157981 */ /* 0x000f22000c1e9900 */
[C---:B------:R-:W-:Y:S01]  /*0520*/  FFMA R22, R20.reuse, R9, R25 ;  /* 0x0000000914167223 */ /* 0x040fe20000000019 */
[----:B------:R-:W-:-:S02]  /*0530*/  FFMA R27, R20, R8, R27 ;  /* 0x00000008141b7223 */ /* 0x000fc4000000001b */
[----:B------:R-:W5:Y:S01]  /*0540*/  LDG.E.CONSTANT R20, desc[UR8][R2.64+0xc] ;  /* 0x00000c0802147981 */ /* 0x000f62000c1e9900 */
[CC--:B------:R-:W-:Y:S01]  /*0550*/  FFMA R25, R19.reuse, R9.reuse, R22 ;  /* 0x0000000913197223 */ /* 0x0c0fe20000000016 */
[----:B------:R-:W-:Y:S02]  /*0560*/  FFMA R27, R19, R8, R27 ;  /* 0x00000008131b7223 */ /* 0x000fe4000000001b */
[----:B------:R-:W5:Y:S01]  /*0570*/  LDG.E.CONSTANT R19, desc[UR8][R2.64+0x10] ;  /* 0x0000100802137981 */ /* 0x000f62000c1e9900 */
[----:B------:R-:W-:-:S03]  /*0580*/  FFMA R29, R18, R9, R25 ;  /* 0x00000009121d7223 */ /* 0x000fc60000000019 */
[----:B------:R-:W5:Y:S01]  /*0590*/  LDG.E.CONSTANT R22, desc[UR8][R2.64+0x14] ;  /* 0x0000140802167981 */ /* 0x000f62000c1e9900 */
[----:B------:R-:W-:-:S03]  /*05a0*/  FFMA R27, R18, R8, R27 ;  /* 0x00000008121b7223 */ /* 0x000fc6000000001b */
[----:B------:R-:W5:Y:S04]  /*05b0*/  LDG.E.CONSTANT R18, desc[UR8][R2.64+0x18] ;  /* 0x0000180802127981 */ /* 0x000f68000c1e9900 */
[----:B------:R0:W5:Y:S01]  /*05c0*/  LDG.E.CONSTANT R25, desc[UR8][R2.64+0x1c] ;  /* 0x00001c0802197981 */ /* 0x000162000c1e9900 */
[C---:B------:R-:W-:Y:S01]  /*05d0*/  FFMA R29, R16.reuse, R9, R29 ;  /* 0x00000009101d7223 */ /* 0x040fe2000000001d */
[----:B------:R-:W-:Y:S01]  /*05e0*/  FFMA R27, R16, R8, R27 ;  /* 0x00000008101b7223 */ /* 0x000fe2000000001b */
[----:B------:R-:W-:-:S04]  /*05f0*/  IADD3 R23, PT, PT, R23, 0x10, RZ ;  /* 0x0000001017177810 */ /* 0x000fc80007ffe0ff */
[----:B------:R-:W-:Y:S02]  /*0600*/  ISETP.NE.AND P1, PT, R23, RZ, PT ;  /* 0x000000ff1700720c */ /* 0x000fe40003f25270 */
[----:B------:R-:W-:Y:S01]  /*0610*/  IADD3 R15, PT, PT, R15, 0x10, RZ ;  /* 0x000000100f0f7810 */ /* 0x000fe20007ffe0ff */
[C---:B--2---:R-:W-:Y:S01]  /*0620*/  FFMA R16, R14.reuse, R9, R29 ;  /* 0x000000090e107223 */ /* 0x044fe2000000001d */
[----:B------:R-:W-:-:S03]  /*0630*/  FFMA R27, R14, R8, R27 ;  /* 0x000000080e1b7223 */ /* 0x000fc6000000001b */
[C---:B---3--:R-:W-:Y:S01]  /*0640*/  FFMA R16, R17.reuse, R9, R16 ;  /* 0x0000000911107223 */ /* 0x048fe20000000010 */
[----:B------:R-:W-:-:S03]  /*0650*/  FFMA R27, R17, R8, R27 ;  /* 0x00000008111b7223 */ /* 0x000fc6000000001b */
[C---:B----4-:R-:W-:Y:S01]  /*0660*/  FFMA R17, R21.reuse, R9, R16 ;  /* 0x0000000915117223 */ /* 0x050fe20000000010 */
[----:B------:R-:W-:-:S03]  /*0670*/  FFMA R27, R21, R8, R27 ;  /* 0x00000008151b7223 */ /* 0x000fc6000000001b */
[C---:B-----5:R-:W-:Y:S01]  /*0680*/  FFMA R14, R20.reuse, R9, R17 ;  /* 0x00000009140e7223 */ /* 0x060fe20000000011 */
[----:B------:R-:W-:-:S03]  /*0690*/  FFMA R27, R20, R8, R27 ;  /* 0x00000008141b7223 */ /* 0x000fc6000000001b */
[C---:B0-----:R-:W-:Y:S01]  /*06a0*/  FFMA R3, R19.reuse, R9, R14 ;  /* 0x0000000913037223 */ /* 0x041fe2000000000e */
[----:B------:R-:W-:-:S03]  /*06b0*/  FFMA R27, R19, R8, R27 ;  /* 0x00000008131b7223 */ /* 0x000fc6000000001b */
[C---:B------:R-:W-:Y:S01]  /*06c0*/  FFMA R3, R22.reuse, R9, R3 ;  /* 0x0000000916037223 */ /* 0x040fe20000000003 */
[----:B------:R-:W-:-:S03]  /*06d0*/  FFMA R27, R22, R8, R27 ;  /* 0x00000008161b7223 */ /* 0x000fc6000000001b */
[C---:B------:R-:W-:Y:S01]  /*06e0*/  FFMA R14, R18.reuse, R9, R3 ;  /* 0x00000009120e7223 */ /* 0x040fe20000000003 */
[----:B------:R-:W-:-:S03]  /*06f0*/  FFMA R27, R18, R8, R27 ;  /* 0x00000008121b7223 */ /* 0x000fc6000000001b */
[C---:B------:R-:W-:Y:S01]  /*0700*/  FFMA R14, R25.reuse, R9, R14 ;  /* 0x00000009190e7223 */ /* 0x040fe2000000000e */
[----:B------:R-:W-:Y:S01]  /*0710*/  FFMA R17, R25, R8, R27 ;  /* 0x0000000819117223 */ /* 0x000fe2000000001b */
[----:B------:R-:W-:Y:S06]  /*0720*/  @P1 BRA `(.L_x_101) ;  /* 0xfffffffc00241947 */ /* 0x000fec000383ffff */
.L_x_100:
[----:B------:R-:W-:Y:S05]  /*0730*/  @!P0 BRA `(.L_x_99) ;  /* 0x0000000400148947 */ /* 0x000fea0003800000 */
[----:B------:R-:W-:Y:S02]  /*0740*/  ISETP.GE.U32.AND P0, PT, R24, 0x8, PT ;  /* 0x000000081800780c */ /* 0x000fe40003f06070 */
[----:B------:R-:W-:-:S04]  /*0750*/  LOP3.LUT R22, R4, 0x7, RZ, 0xc0, !PT ;  /* 0x0000000704167812 */ /* 0x000fc800078ec0ff */
[----:B------:R-:W-:-:S07]  /*0760*/  ISETP.NE.AND P1, PT, R22, RZ, PT ;  /* 0x000000ff1600720c */ /* 0x000fce0003f25270 */
[----:B------:R-:W-:Y:S06]  /*0770*/  @!P0 BRA `(.L_x_102) ;  /* 0x0000000000708947 */ /* 0x000fec0003800000 */
[----:B------:R-:W0:Y:S01]  /*0780*/  LDC.64 R2, c[0x0][0x3a8] ;  /* 0x0000ea00ff027b82 */ /* 0x000e220000000a00 */
[----:B------:R-:W-:-:S05]  /*0790*/  IADD3 R15, PT, PT, R5, R0, RZ ;  /* 0x00000000050f7210 */ /* 0x000fca0007ffe0ff */
[----:B0-----:R-:W-:-:S05]  /*07a0*/  IMAD.WIDE R2, R15, 0x4, R2 ;  /* 0x000000040f027825 */ /* 0x001fca00078e0202 */
[----:B------:R-:W2:Y:S04]  /*07b0*/  LDG.E.CONSTANT R21, desc[UR8][R2.64] ;  /* 0x0000000802157981 */ /* 0x000ea8000c1e9900 */
[----:B------:R-:W3:Y:S04]  /*07c0*/  LDG.E.CONSTANT R23, desc[UR8][R2.64+0x4] ;  /* 0x0000040802177981 */ /* 0x000ee8000c1e9900 */
[----:B------:R-:W4:Y:S04]  /*07d0*/  LDG.E.CONSTANT R25, desc[UR8][R2.64+0x8] ;  /* 0x0000080802197981 */ /* 0x000f28000c1e9900 */
[----:B------:R-:W5:Y:S04]  /*07e0*/  LDG.E.CONSTANT R19, desc[UR8][R2.64+0xc] ;  /* 0x00000c0802137981 */ /* 0x000f68000c1e9900 */
[----:B------:R-:W5:Y:S04]  /*07f0*/  LDG.E.CONSTANT R18, desc[UR8][R2.64+0x10] ;  /* 0x0000100802127981 */ /* 0x000f68000c1e9900 */
[----:B------:R-:W5:Y:S04]  /*0800*/  LDG.E.CONSTANT R16, desc[UR8][R2.64+0x14] ;  /* 0x0000140802107981 */ /* 0x000f68000c1e9900 */
[----:B------:R-:W5:Y:S04]  /*0810*/  LDG.E.CONSTANT R15, desc[UR8][R2.64+0x18] ;  /* 0x00001808020f7981 */ /* 0x000f68000c1e9900 */
[----:B------:R0:W5:Y:S01]  /*0820*/  LDG.E.CONSTANT R20, desc[UR8][R2.64+0x1c] ;  /* 0x00001c0802147981 */ /* 0x000162000c1e9900 */
        /* <DEDUP_REMOVED lines=9> */
[C---:B------:R-:W-:Y:S01]  /*08c0*/  FFMA R21, R18.reuse, R9, R21 ;  /* 0x0000000912157223 */ /* 0x040fe20000000015 */
[----:B------:R-:W-:-:S03]  /*08d0*/  FFMA R17, R18, R8, R17 ;  /* 0x0000000812117223 */ /* 0x000fc60000000011 */
[C---:B0-----:R-:W-:Y:S01]  /*08e0*/  FFMA R2, R16.reuse, R9, R21 ;  /* 0x0000000910027223 */ /* 0x041fe20000000015 */
[----:B------:R-:W-:-:S03]  /*08f0*/  FFMA R17, R16, R8, R17 ;  /* 0x0000000810117223 */ /* 0x000fc60000000011 */
[C---:B------:R-:W-:Y:S01]  /*0900*/  FFMA R3, R15.reuse, R9, R2 ;  /* 0x000000090f037223 */ /* 0x040fe20000000002 */
[----:B------:R-:W-:-:S03]  /*0910*/  FFMA R17, R15, R8, R17 ;  /* 0x000000080f117223 */ /* 0x000fc60000000011 */
[C---:B------:R-:W-:Y:S01]  /*0920*/  FFMA R14, R20.reuse, R9, R3 ;  /* 0x00000009140e7223 */ /* 0x040fe20000000003 */
[----:B------:R-:W-:-:S07]  /*0930*/  FFMA R17, R20, R8, R17 ;  /* 0x0000000814117223 */ /* 0x000fce0000000011 */
.L_x_102:
        /* <DEDUP_REMOVED lines=11> */
[----:B------:R-:W5:Y:S01]  /*09f0*/  LDG.E.CONSTANT R23, desc[UR8][R2.64+0xc] ;  /* 0x00000c0802177981 */ /* 0x000f62000c1e9900 */
        /* <DEDUP_REMOVED lines=8> */
[----:B------:R-:W-:-:S07]  /*0a80*/  FFMA R17, R23, R8, R15 ;  /* 0x0000000817117223 */ /* 0x000fce000000000f */
.L_x_103:
[----:B------:R-:W-:Y:S05]  /*0a90*/  @!P1 BRA `(.L_x_99) ;  /* 0x00000000003c9947 */ /* 0x000fea0003800000 */
[----:B------:R-:W0:Y:S01]  /*0aa0*/  LDC.64 R2, c[0x0][0x3a8] ;  /* 0x0000ea00ff027b82 */ /* 0x000e220000000a00 */
[----:B------:R-:W-:-:S05]  /*0ab0*/  IADD3 R5, PT, PT, R5, R0, RZ ;  /* 0x0000000005057210 */ /* 0x000fca0007ffe0ff */
[----:B0-----:R-:W-:-:S05]  /*0ac0*/  IMAD.WIDE R2, R5, 0x4, R2 ;  /* 0x0000000405027825 */ /* 0x001fca00078e0202 */
[----:B------:R-:W2:Y:S01]  /*0ad0*/  LDG.E.CONSTANT R5, desc[UR8][R2.64] ;  /* 0x0000000802057981 */ /* 0x000ea2000c1e9900 */
[----:B------:R-:W-:Y:S01]  /*0ae0*/  ISETP.NE.AND P0, PT, R4, 0x1, PT ;  /* 0x000000010400780c */ /* 0x000fe20003f05270 */
[C---:B--2---:R-:W-:Y:S01]  /*0af0*/  FFMA R14, R5.reuse, R9, R14 ;  /* 0x00000009050e7223 */ /* 0x044fe2000000000e */
[----:B------:R-:W-:-:S11]  /*0b00*/  FFMA R17, R5, R8, R17 ;  /* 0x0000000805117223 */ /* 0x000fd60000000011 */
[----:B------:R-:W-:Y:S05]  /*0b10*/  @!P0 BRA `(.L_x_99) ;  /* 0x00000000001c8947 */ /* 0x000fea0003800000 */
[----:B------:R-:W-:Y:S01]  /*0b20*/  ISETP.NE.AND P0, PT, R4, 0x2, PT ;  /* 0x000000020400780c */ /* 0x000fe20003f05270 */
[----:B------:R-:W2:-:S12]  /*0b30*/  LDG.E.CONSTANT R5, desc[UR8][R2.64+0x4] ;  /* 0x0000040802057981 */ /* 0x000e98000c1e9900 */
[----:B------:R-:W3:Y:S01]  /*0b40*/  @P0 LDG.E.CONSTANT R15, desc[UR8][R2.64+0x8] ;  /* 0x00000808020f0981 */ /* 0x000ee2000c1e9900 */
[C---:B--2---:R-:W-:Y:S01]  /*0b50*/  FFMA R14, R5.reuse, R9, R14 ;  /* 0x00000009050e7223 */ /* 0x044fe2000000000e */
[----:B------:R-:W-:-:S03]  /*0b60*/  FFMA R17, R5, R8, R17 ;  /* 0x0000000805117223 */ /* 0x000fc60000000011 */
[C---:B---3--:R-:W-:Y:S01]  /*0b70*/  @P0 FFMA R14, R15.reuse, R9, R14 ;  /* 0x000000090f0e0223 */ /* 0x048fe2000000000e */
[----:B------:R-:W-:-:S07]  /*0b80*/  @P0 FFMA R17, R15, R8, R17 ;  /* 0x000000080f110223 */ /* 0x000fce0000000011 */
.L_x_99:
[C---:B------:R-:W-:Y:S02]  /*0b90*/  ISETP.NE.AND P0, PT, R6.reuse, R13, PT ;  /* 0x0000000d0600720c */ /* 0x040fe40003f05270 */
[----:B------:R-:W-:Y:S02]  /*0ba0*/  IADD3 R6, PT, PT, R6, 0x1, RZ ;  /* 0x0000000106067810 */ /* 0x000fe40007ffe0ff */
[----:B------:R-:W-:Y:S02]  /*0bb0*/  FMNMX R9, RZ, R14, !PT ;  /* 0x0000000eff097209 */ /* 0x000fe40007800000 */
[----:B------:R-:W-:-:S07]  /*0bc0*/  FMNMX R8, RZ, R17, !PT ;  /* 0x00000011ff087209 */ /* 0x000fce0007800000 */
[----:B------:R-:W-:Y:S05]  /*0bd0*/  @P0 BRA `(.L_x_104) ;  /* 0xfffffff400ac0947 */ /* 0x000fea000383ffff */
.L_x_98:
[----:B------:R-:W0:Y:S01]  /*0be0*/  LDC.64 R2, c[0x0][0x398] ;  /* 0x0000e600ff027b82 */ /* 0x000e220000000a00 */
[----:B------:R-:W-:Y:S01]  /*0bf0*/  FFMA R9, R9, 0.10000000149011611938, R10 ;  /* 0x3dcccccd09097823 */ /* 0x000fe2000000000a */
[----:B------:R-:W-:-:S06]  /*0c00*/  FFMA R7, R8, 0.10000000149011611938, R11 ;  /* 0x3dcccccd08077823 */ /* 0x000fcc000000000b */
[----:B------:R-:W1:Y:S01]  /*0c10*/  LDC.64 R4, c[0x0][0x3a0] ;  /* 0x0000e800ff047b82 */ /* 0x000e620000000a00 */
[----:B0-----:R-:W-:-:S05]  /*0c20*/  IMAD.WIDE.U32 R2, R12, 0x4, R2 ;  /* 0x000000040c027825 */ /* 0x001fca00078e0002 */
[----:B------:R-:W-:Y:S01]  /*0c30*/  STG.E desc[UR8][R2.64], R9 ;  /* 0x0000000902007986 */ /* 0x000fe2000c101908 */
[----:B-1----:R-:W-:-:S05]  /*0c40*/  IMAD.WIDE.U32 R12, R12, 0x4, R4 ;  /* 0x000000040c0c7825 */ /* 0x002fca00078e0004 */
[----:B------:R-:W-:Y:S01]  /*0c50*/  STG.E desc[UR8][R12.64], R7 ;  /* 0x000000070c007986 */ /* 0x000fe2000c101908 */
[----:B------:R-:W-:Y:S05]  /*0c60*/  EXIT ;  /* 0x000000000000794d */ /* 0x000fea0003800000 */
.L_x_105:
        /* <DEDUP_REMOVED lines=9> */
.L_x_171:


//--------------------- .text._Z31quantization_compression_kernelPKfS0_PfS1_S1_iii --------------------------
	.section	.text._Z31quantization_compression_kernelPKfS0_PfS1_S1_iii,"ax",@progbits
	.align	128
        .global         _Z31quantization_compression_kernelPKfS0_PfS1_S1_iii
        .type           _Z31quantization_compression_kernelPKfS0_PfS1_S1_iii,@function
        .size           _Z31quantization_compression_kernelPKfS0_PfS1_S1_iii,(.L_x_166 - _Z31quantization_compression_kernelPKfS0_PfS1_S1_iii)
        .other          _Z31quantization_compression_kernelPKfS0_PfS1_S1_iii,@"STO_CUDA_ENTRY STV_DEFAULT"
_Z31quantization_compression_kernelPKfS0_PfS1_S1_iii:
.text._Z31quantization_compression_kernelPKfS0_PfS1_S1_iii:
[----:B------:R-:W-:Y:S01]  /*0000*/  LDC R1, c[0x0][0x37c] ;  /* 0x0000df00ff017b82 */ /* 0x000fe20000000800 */
[----:B------:R-:W0:Y:S01]  /*0010*/  S2R R4, SR_CTAID.X ;  /* 0x0000000000047919 */ /* 0x000e220000002500 */
[----:B------:R-:W0:Y:S02]  /*0020*/  LDCU UR4, c[0x0][0x3a8] ;  /* 0x00007500ff0477ac */ /* 0x000e240008000800 */
[----:B0-----:R-:W-:-:S13]  /*0030*/  ISETP.GE.AND P0, PT, R4, UR4, PT ;  /* 0x0000000404007c0c */ /* 0x001fda000bf06270 */
[----:B------:R-:W-:Y:S05]  /*0040*/  @P0 EXIT ;  /* 0x000000000000094d */ /* 0x000fea0003800000 */
[----:B------:R-:W0:Y:S01]  /*0050*/  S2R R5, SR_TID.X ;  /* 0x0000000000057919 */ /* 0x000e220000002100 */
[----:B------:R-:W1:Y:S01]  /*0060*/  LDCU.64 UR8, c[0x0][0x358] ;  /* 0x00006b00ff0877ac */ /* 0x000e620008000a00 */
[----:B------:R-:W-:Y:S01]  /*0070*/  BSSY.RECONVERGENT B0, `(.L_x_106) ;  /* 0x00000e8000007945 */ /* 0x000fe20003800200 */
[----:B0-----:R-:W-:-:S13]  /*0080*/  ISETP.NE.AND P0, PT, R5, RZ, PT ;  /* 0x000000ff0500720c */ /* 0x001fda0003f05270 */
[----:B-1----:R-:W-:Y:S05]  /*0090*/  @P0 BRA `(.L_x_107) ;  /* 0x0000000c00940947 */ /* 0x002fea0003800000 */
[----:B------:R-:W0:Y:S01]  /*00a0*/  LDC.64 R2, c[0x0][0x380] ;  /* 0x0000e000ff027b82 */ /* 0x000e220000000a00 */
[----:B------:R-:W1:Y:S07]  /*00b0*/  LDCU UR7, c[0x0][0x3ac] ;  /* 0x00007580ff0777ac */ /* 0x000e6e0008000800 */
[----:B------:R-:W2:Y:S01]  /*00c0*/  LDC.64 R6, c[0x0][0x388] ;  /* 0x0000e200ff067b82 */ /* 0x000ea20000000a00 */
[----:B-1----:R-:W-:-:S04]  /*00d0*/  IMAD R17, R4, UR7, RZ ;  /* 0x0000000704117c24 */ /* 0x002fc8000f8e02ff */
[----:B0-----:R-:W-:-:S05]  /*00e0*/  IMAD.WIDE R12, R17, 0x4, R2 ;  /* 0x00000004110c7825 */ /* 0x001fca00078e0202 */
[----:B------:R-:W3:Y:S01]  /*00f0*/  LDG.E.CONSTANT R8, desc[UR8][R12.64] ;  /* 0x000000080c087981 */ /* 0x000ee2000c1e9900 */
[----:B--2---:R-:W-:-:S05]  /*0100*/  IMAD.WIDE R14, R17, 0x4, R6 ;  /* 0x00000004110e7825 */ /* 0x004fca00078e0206 */
[----:B------:R-:W2:Y:S01]  /*0110*/  LDG.E.CONSTANT R10, desc[UR8][R14.64] ;  /* 0x000000080e0a7981 */ /* 0x000ea2000c1e9900 */
[----:B------:R-:W0:Y:S01]  /*0120*/  S2UR UR5, SR_CgaCtaId ;  /* 0x00000000000579c3 */ /* 0x000e220000008800 */
[----:B------:R-:W-:Y:S01]  /*0130*/  UMOV UR4, 0x400 ;  /* 0x0000040000047882 */ /* 0x000fe20000000000 */
[----:B------:R-:W-:Y:S02]  /*0140*/  UISETP.GE.AND UP0, UPT, UR7, 0x2, UPT ;  /* 0x000000020700788c */ /* 0x000fe4000bf06270 */
[----:B0-----:R-:W-:Y:S01]  /*0150*/  ULEA UR6, UR5, UR4, 0x18 ;  /* 0x0000000405067291 */ /* 0x001fe2000f8ec0ff */
[----:B---3--:R-:W-:Y:S02]  /*0160*/  IMAD.MOV.U32 R9, RZ, RZ, R8 ;  /* 0x000000ffff097224 */ /* 0x008fe400078e0008 */
[----:B--2---:R-:W-:-:S06]  /*0170*/  IMAD.MOV.U32 R11, RZ, RZ, R10 ;  /* 0x000000ffff0b7224 */ /* 0x004fcc00078e000a */
[----:B------:R0:W-:Y:S01]  /*0180*/  STS.128 [UR6], R8 ;  /* 0x00000008ff007988 */ /* 0x0001e20008000c06 */
[----:B------:R-:W-:Y:S05]  /*0190*/  BRA.U !UP0, `(.L_x_107) ;  /* 0x0000000d08547547 */ /* 0x000fea000b800000 */
[----:B------:R-:W-:Y:S01]  /*01a0*/  UIADD3 UR5, UPT, UPT, UR7, -0x2, URZ ;  /* 0xfffffffe07057890 */ /* 0x000fe2000fffe0ff */
[----:B0-----:R-:W-:Y:S01]  /*01b0*/  IMAD.MOV.U32 R9, RZ, RZ, R8 ;  /* 0x000000ffff097224 */ /* 0x001fe200078e0008 */
[----:B------:R-:W-:Y:S01]  /*01c0*/  UIADD3 UR4, UPT, UPT, UR7, -0x1, URZ ;  /* 0xffffffff07047890 */ /* 0x000fe2000fffe0ff */
[----:B------:R-:W-:Y:S01]  /*01d0*/  IMAD.MOV.U32 R11, RZ, RZ, R10 ;  /* 0x000000ffff0b7224 */ /* 0x000fe200078e000a */
[----:B------:R-:W-:Y:S01]  /*01e0*/  UISETP.GE.U32.AND UP0, UPT, UR5, 0xf, UPT ;  /* 0x0000000f0500788c */ /* 0x000fe2000bf06070 */
[----:B------:R-:W-:Y:S01]  /*01f0*/  IMAD.MOV.U32 R0, RZ, RZ, 0x1 ;  /* 0x00000001ff007424 */ /* 0x000fe200078e00ff */
[----:B------:R-:W-:Y:S01]  /*0200*/  ULOP3.LUT UR7, UR4, 0xf, URZ, 0xc0, !UPT ;  /* 0x0000000f04077892 */ /* 0x000fe2000f8ec0ff */
[----:B------:R-:W-:Y:S02]  /*0210*/  IMAD.MOV.U32 R10, RZ, RZ, R11 ;  /* 0x000000ffff0a7224 */ /* 0x000fe400078e000b */
[----:B------:R-:W-:-:S04]  /*0220*/  IMAD.MOV.U32 R8, RZ, RZ, R9 ;  /* 0x000000ffff087224 */ /* 0x000fc800078e0009 */
[----:B------:R-:W-:Y:S05]  /*0230*/  BRA.U !UP0, `(.L_x_108) ;  /* 0x00000005086c7547 */ /* 0x000fea000b800000 */
[----:B------:R-:W0:Y:S01]  /*0240*/  LDCU.128 UR12, c[0x0][0x380] ;  /* 0x00007000ff0c77ac */ /* 0x000e220008000c00 */
[----:B------:R-:W-:Y:S01]  /*0250*/  IADD3 R15, PT, PT, R17, 0x1, RZ ;  /* 0x00000001110f7810 */ /* 0x000fe20007ffe0ff */
[----:B------:R-:W-:Y:S02]  /*0260*/  IMAD.MOV.U32 R12, RZ, RZ, 0x20 ;  /* 0x00000020ff0c7424 */ /* 0x000fe400078e00ff */
[----:B------:R-:W-:Y:S01]  /*0270*/  IMAD.MOV.U32 R13, RZ, RZ, 0x0 ;  /* 0x00000000ff0d7424 */ /* 0x000fe200078e00ff */
[----:B------:R-:W-:Y:S01]  /*0280*/  ULOP3.LUT UR5, UR4, 0xfffffff0, URZ, 0xc0, !UPT ;  /* 0xfffffff004057892 */ /* 0x000fe2000f8ec0ff */
[----:B------:R-:W-:Y:S02]  /*0290*/  IMAD.MOV.U32 R0, RZ, RZ, RZ ;  /* 0x000000ffff007224 */ /* 0x000fe400078e00ff */
[----:B------:R-:W-:Y:S01]  /*02a0*/  IMAD.WIDE.U32 R12, R15, 0x4, R12 ;  /* 0x000000040f0c7825 */ /* 0x000fe200078e000c */
[----:B------:R-:W-:-:S03]  /*02b0*/  UIADD3 UR5, UPT, UPT, -UR5, URZ, URZ ;  /* 0x000000ff05057290 */ /* 0x000fc6000fffe1ff */
[----:B------:R-:W-:Y:S02]  /*02c0*/  IMAD.MOV.U32 R10, RZ, RZ, R11 ;  /* 0x000000ffff0a7224 */ /* 0x000fe400078e000b */
[----:B------:R-:W-:Y:S01]  /*02d0*/  IMAD.MOV.U32 R8, RZ, RZ, R9 ;  /* 0x000000ffff087224 */ /* 0x000fe200078e0009 */
[C---:B0-----:R-:W-:Y:S02]  /*02e0*/  IADD3 R25, P0, PT, R12.reuse, UR14, RZ ;  /* 0x0000000e0c197c10 */ /* 0x041fe4000ff1e0ff */
[----:B------:R-:W-:Y:S02]  /*02f0*/  IADD3 R18, P1, PT, R12, UR12, RZ ;  /* 0x0000000c0c127c10 */ /* 0x000fe4000ff3e0ff */
[C---:B------:R-:W-:Y:S02]  /*0300*/  IADD3.X R28, PT, PT, R13.reuse, UR15, RZ, P0, !PT ;  /* 0x0000000f0d1c7c10 */ /* 0x040fe400087fe4ff */
[----:B------:R-:W-:-:S09]  /*0310*/  IADD3.X R29, PT, PT, R13, UR13, RZ, P1, !PT ;  /* 0x0000000d0d1d7c10 */ /* 0x000fd20008ffe4ff */
.L_x_109:
[----:B------:R-:W-:Y:S01]  /*0320*/  IMAD.MOV.U32 R14, RZ, RZ, R18 ;  /* 0x000000ffff0e7224 */ /* 0x000fe200078e0012 */
[----:B------:R-:W-:-:S05]  /*0330*/  MOV R15, R29 ;  /* 0x0000001d000f7202 */ /* 0x000fca0000000f00 */
[----:B------:R-:W2:Y:S04]  /*0340*/  LDG.E.CONSTANT R26, desc[UR8][R14.64+-0x20] ;  /* 0xffffe0080e1a7981 */ /* 0x000ea8000c1e9900 */
[----:B------:R-:W2:Y:S01]  /*0350*/  LDG.E.CONSTANT R27, desc[UR8][R14.64+-0x1c] ;  /* 0xffffe4080e1b7981 */ /* 0x000ea2000c1e9900 */
[----:B------:R-:W-:Y:S02]  /*0360*/  IMAD.MOV.U32 R12, RZ, RZ, R25 ;  /* 0x000000ffff0c7224 */ /* 0x000fe400078e0019 */
[----:B------:R-:W-:Y:S01]  /*0370*/  IMAD.MOV.U32 R13, RZ, RZ, R28 ;  /* 0x000000ffff0d7224 */ /* 0x000fe200078e001c */
[----:B------:R-:W3:Y:S04]  /*0380*/  LDG.E.CONSTANT R20, desc[UR8][R14.64+-0x18] ;  /* 0xffffe8080e147981 */ /* 0x000ee8000c1e9900 */
[----:B------:R-:W4:Y:S04]  /*0390*/  LDG.E.CONSTANT R23, desc[UR8][R12.64+-0x20] ;  /* 0xffffe0080c177981 */ /* 0x000f28000c1e9900 */
[----:B------:R-:W4:Y:S04]  /*03a0*/  LDG.E.CONSTANT R22, desc[UR8][R12.64+-0x1c] ;  /* 0xffffe4080c167981 */ /* 0x000f28000c1e9900 */
[----:B------:R-:W3:Y:S04]  /*03b0*/  LDG.E.CONSTANT R21, desc[UR8][R14.64+-0x14] ;  /* 0xffffec080e157981 */ /* 0x000ee8000c1e9900 */
[----:B------:R-:W5:Y:S04]  /*03c0*/  LDG.E.CONSTANT R25, desc[UR8][R12.64+-0x18] ;  /* 0xffffe8080c197981 */ /* 0x000f68000c1e9900 */
[----:B------:R-:W5:Y:S04]  /*03d0*/  LDG.E.CONSTANT R18, desc[UR8][R12.64+-0x14] ;  /* 0xffffec080c127981 */ /* 0x000f68000c1e9900 */
[----:B------:R-:W5:Y:S04]  /*03e0*/  LDG.E.CONSTANT R16, desc[UR8][R14.64+-0x10] ;  /* 0xfffff0080e107981 */ /* 0x000f68000c1e9900 */
[----:B------:R-:W5:Y:S01]  /*03f0*/  LDG.E.CONSTANT R19, desc[UR8][R14.64+-0xc] ;  /* 0xfffff4080e137981 */ /* 0x000f62000c1e9900 */
[----:B--2---:R-:W-:-:S02]  /*0400*/  FMNMX3 R24, R8, R26, R27, PT ;  /* 0x0000001a08187276 */ /* 0x004fc4000380001b */
[----:B------:R-:W-:Y:S01]  /*0410*/  FMNMX3 R26, R9, R26, R27, !PT ;  /* 0x0000001a091a7276 */ /* 0x000fe2000780001b */
[----:B------:R-:W2:Y:S04]  /*0420*/  LDG.E.CONSTANT R8, desc[UR8][R12.64+-0xc] ;  /* 0xfffff4080c087981 */ /* 0x000ea8000c1e9900 */
[----:B------:R-:W2:Y:S01]  /*0430*/  LDG.E.CONSTANT R9, desc[UR8][R12.64+-0x10] ;  /* 0xfffff0080c097981 */ /* 0x000ea2000c1e9900 */
[-CC-:B----4-:R-:W-:Y:S02]  /*0440*/  FMNMX3 R10, R10, R23.reuse, R22.reuse, PT ;  /* 0x000000170a0a7276 */ /* 0x190fe40003800016 */
[----:B------:R-:W-:Y:S02]  /*0450*/  FMNMX3 R11, R11, R23, R22, !PT ;  /* 0x000000170b0b7276 */ /* 0x000fe40007800016 */
[-CC-:B---3--:R-:W-:Y:S01]  /*0460*/  FMNMX3 R22, R24, R20.reuse, R21.reuse, PT ;  /* 0x0000001418167276 */ /* 0x188fe20003800015 */
[----:B------:R-:W3:Y:S01]  /*0470*/  LDG.E.CONSTANT R23, desc[UR8][R14.64+0x4] ;  /* 0x000004080e177981 */ /* 0x000ee2000c1e9900 */
[----:B------:R-:W-:-:S03]  /*0480*/  FMNMX3 R26, R26, R20, R21, !PT ;  /* 0x000000141a1a7276 */ /* 0x000fc60007800015 */
[----:B------:R-:W4:Y:S01]  /*0490*/  LDG.E.CONSTANT R21, desc[UR8][R12.64+-0x8] ;  /* 0xfffff8080c157981 */ /* 0x000f22000c1e9900 */
[----:B-----5:R-:W-:-:S03]  /*04a0*/  FMNMX3 R24, R10, R25, R18, PT ;  /* 0x000000190a187276 */ /* 0x020fc60003800012 */
[----:B------:R-:W4:Y:S01]  /*04b0*/  LDG.E.CONSTANT R20, desc[UR8][R12.64+-0x4] ;  /* 0xfffffc080c147981 */ /* 0x000f22000c1e9900 */
[----:B------:R-:W-:-:S03]  /*04c0*/  FMNMX3 R25, R11, R25, R18, !PT ;  /* 0x000000190b197276 */ /* 0x000fc60007800012 */
[----:B------:R-:W5:Y:S04]  /*04d0*/  LDG.E.CONSTANT R11, desc[UR8][R14.64+-0x8] ;  /* 0xfffff8080e0b7981 */ /* 0x000f68000c1e9900 */
[----:B------:R-:W5:Y:S01]  /*04e0*/  LDG.E.CONSTANT R10, desc[UR8][R14.64+-0x4] ;  /* 0xfffffc080e0a7981 */ /* 0x000f62000c1e9900 */
[----:B------:R-:W-:-:S03]  /*04f0*/  FMNMX3 R18, R22, R16, R19, PT ;  /* 0x0000001016127276 */ /* 0x000fc60003800013 */
[----:B------:R-:W3:Y:S01]  /*0500*/  LDG.E.CONSTANT R22, desc[UR8][R14.64] ;  /* 0x000000080e167981 */ /* 0x000ee2000c1e9900 */
[----:B------:R-:W-:-:S03]  /*0510*/  FMNMX3 R26, R26, R16, R19, !PT ;  /* 0x000000101a1a7276 */ /* 0x000fc60007800013 */
[----:B------:R-:W3:Y:S04]  /*0520*/  LDG.E.CONSTANT R16, desc[UR8][R12.64] ;  /* 0x000000080c107981 */ /* 0x000ee8000c1e9900 */
[----:B------:R-:W3:Y:S01]  /*0530*/  LDG.E.CONSTANT R19, desc[UR8][R12.64+0x4] ;  /* 0x000004080c137981 */ /* 0x000ee2000c1e9900 */
[-CC-:B--2---:R-:W-:Y:S02]  /*0540*/  FMNMX3 R24, R24, R9.reuse, R8.reuse, PT ;  /* 0x0000000918187276 */ /* 0x184fe40003800008 */
[----:B------:R-:W-:Y:S02]  /*0550*/  FMNMX3 R25, R25, R9, R8, !PT ;  /* 0x0000000919197276 */ /* 0x000fe40007800008 */
[----:B------:R-:W2:Y:S04]  /*0560*/  LDG.E.CONSTANT R9, desc[UR8][R14.64+0x8] ;  /* 0x000008080e097981 */ /* 0x000ea8000c1e9900 */
[----:B------:R-:W2:Y:S01]  /*0570*/  LDG.E.CONSTANT R8, desc[UR8][R14.64+0xc] ;  /* 0x00000c080e087981 */ /* 0x000ea2000c1e9900 */
[----:B----4-:R-:W-:-:S02]  /*0580*/  FMNMX3 R27, R24, R21, R20, PT ;  /* 0x00000015181b7276 */ /* 0x010fc40003800014 */
[----:B------:R-:W-:Y:S02]  /*0590*/  FMNMX3 R25, R25, R21, R20, !PT ;  /* 0x0000001519197276 */ /* 0x000fe40007800014 */
[----:B------:R-:W4:Y:S01]  /*05a0*/  LDG.E.CONSTANT R20, desc[UR8][R14.64+0x10] ;  /* 0x000010080e147981 */ /* 0x000f22000c1e9900 */
[----:B-----5:R-:W-:-:S03]  /*05b0*/  FMNMX3 R18, R18, R11, R10, PT ;  /* 0x0000000b12127276 */ /* 0x020fc6000380000a */
[----:B------:R-:W4:Y:S01]  /*05c0*/  LDG.E.CONSTANT R21, desc[UR8][R14.64+0x14] ;  /* 0x000014080e157981 */ /* 0x000f22000c1e9900 */
[----:B------:R-:W-:-:S03]  /*05d0*/  FMNMX3 R26, R26, R11, R10, !PT ;  /* 0x0000000b1a1a7276 */ /* 0x000fc6000780000a */
[----:B------:R-:W5:Y:S01]  /*05e0*/  LDG.E.CONSTANT R10, desc[UR8][R12.64+0x8] ;  /* 0x000008080c0a7981 */ /* 0x000f62000c1e9900 */
[----:B---3--:R-:W-:-:S03]  /*05f0*/  FMNMX3 R24, R18, R22, R23, PT ;  /* 0x0000001612187276 */ /* 0x008fc60003800017 */
[----:B------:R-:W5:Y:S01]  /*0600*/  LDG.E.CONSTANT R11, desc[UR8][R12.64+0xc] ;  /* 0x00000c080c0b7981 */ /* 0x000f62000c1e9900 */
[----:B------:R-:W-:-:S03]  /*0610*/  FMNMX3 R26, R26, R22, R23, !PT ;  /* 0x000000161a1a7276 */ /* 0x000fc60007800017 */
[----:B------:R-:W3:Y:S01]  /*0620*/  LDG.E.CONSTANT R22, desc[UR8][R12.64+0x10] ;  /* 0x000010080c167981 */ /* 0x000ee2000c1e9900 */
        /* <DEDUP_REMOVED lines=9> */
[----:B------:R-:W-:-:S04]  /*06c0*/  UIADD3 UR5, UPT, UPT, UR5, 0x10, URZ ;  /* 0x0000001005057890 */ /* 0x000fc8000fffe0ff */
[----:B------:R-:W-:Y:S01]  /*06d0*/  UISETP.NE.AND UP0, UPT, UR5, URZ, UPT ;  /* 0x000000ff0500728c */ /* 0x000fe2000bf05270 */
[----:B------:R-:W-:Y:S01]  /*06e0*/  VIADD R0, R0, 0x10 ;  /* 0x0000001000007836 */ /* 0x000fe20000000000 */
[-CC-:B----4-:R-:W-:Y:S02]  /*06f0*/  FMNMX3 R24, R24, R20.reuse, R21.reuse, PT ;  /* 0x0000001418187276 */ /* 0x190fe40003800015 */
[----:B------:R-:W-:Y:S02]  /*0700*/  FMNMX3 R20, R8, R20, R21, !PT ;  /* 0x0000001408147276 */ /* 0x000fe40007800015 */
[-CC-:B-----5:R-:W-:Y:S02]  /*0710*/  FMNMX3 R27, R18, R10.reuse, R11.reuse, PT ;  /* 0x0000000a121b7276 */ /* 0x1a0fe4000380000b */
[----:B------:R-:W-:Y:S02]  /*0720*/  FMNMX3 R10, R25, R10, R11, !PT ;  /* 0x0000000a190a7276 */ /* 0x000fe4000780000b */
[----:B------:R-:W-:-:S02]  /*0730*/  IADD3 R25, P0, PT, R12, 0x40, RZ ;  /* 0x000000400c197810 */ /* 0x000fc40007f1e0ff */
[----:B------:R-:W-:Y:S02]  /*0740*/  IADD3 R18, P1, PT, R14, 0x40, RZ ;  /* 0x000000400e127810 */ /* 0x000fe40007f3e0ff */
[-CC-:B---3--:R-:W-:Y:S02]  /*0750*/  FMNMX3 R27, R27, R22.reuse, R23.reuse, PT ;  /* 0x000000161b1b7276 */ /* 0x188fe40003800017 */
[----:B------:R-:W-:Y:S01]  /*0760*/  FMNMX3 R11, R10, R22, R23, !PT ;  /* 0x000000160a0b7276 */ /* 0x000fe20007800017 */
[----:B------:R-:W-:Y:S02]  /*0770*/  IMAD.X R28, RZ, RZ, R13, P0 ;  /* 0x000000ffff1c7224 */ /* 0x000fe400000e060d */
[----:B------:R-:W-:Y:S01]  /*0780*/  IMAD.X R29, RZ, RZ, R15, P1 ;  /* 0x000000ffff1d7224 */ /* 0x000fe200008e060f */
[-CC-:B------:R-:W-:Y:S02]  /*0790*/  FMNMX3 R10, R27, R16.reuse, R19.reuse, PT ;  /* 0x000000101b0a7276 */ /* 0x180fe40003800013 */
[----:B------:R-:W-:-:S02]  /*07a0*/  FMNMX3 R11, R11, R16, R19, !PT ;  /* 0x000000100b0b7276 */ /* 0x000fc40007800013 */
[-CC-:B--2---:R-:W-:Y:S02]  /*07b0*/  FMNMX3 R8, R24, R26.reuse, R9.reuse, PT ;  /* 0x0000001a18087276 */ /* 0x184fe40003800009 */
[----:B------:R-:W-:Y:S01]  /*07c0*/  FMNMX3 R9, R20, R26, R9, !PT ;  /* 0x0000001a14097276 */ /* 0x000fe20007800009 */
[----:B------:R-:W-:Y:S06]  /*07d0*/  BRA.U UP0, `(.L_x_109) ;  /* 0xfffffff900d07547 */ /* 0x000fec000b83ffff */
[----:B------:R-:W-:-:S07]  /*07e0*/  VIADD R0, R0, 0x1 ;  /* 0x0000000100007836 */ /* 0x000fce0000000000 */
.L_x_108:
[----:B------:R-:W-:-:S09]  /*07f0*/  UISETP.NE.AND UP0, UPT, UR7, URZ, UPT ;  /* 0x000000ff0700728c */ /* 0x000fd2000bf05270 */
[----:B------:R-:W-:Y:S05]  /*0800*/  BRA.U !UP0, `(.L_x_110) ;  /* 0x0000000508b47547 */ /* 0x000fea000b800000 */
[----:B------:R-:W-:Y:S02]  /*0810*/  UISETP.GE.U32.AND UP0, UPT, UR7, 0x8, UPT ;  /* 0x000000080700788c */ /* 0x000fe4000bf06070 */
[----:B------:R-:W-:-:S04]  /*0820*/  ULOP3.LUT UR5, UR4, 0x7, URZ, 0xc0, !UPT ;  /* 0x0000000704057892 */ /* 0x000fc8000f8ec0ff */
[----:B------:R-:W-:-:S03]  /*0830*/  UISETP.NE.AND UP1, UPT, UR5, URZ, UPT ;  /* 0x000000ff0500728c */ /* 0x000fc6000bf25270 */
[----:B------:R-:W-:Y:S08]  /*0840*/  BRA.U !UP0, `(.L_x_111) ;  /* 0x0000000108b47547 */ /* 0x000ff0000b800000 */
[----:B------:R-:W0:Y:S01]  /*0850*/  LDCU.128 UR12, c[0x0][0x380] ;  /* 0x00007000ff0c77ac */ /* 0x000e220008000c00 */
[CC--:B------:R-:W-:Y:S02]  /*0860*/  IADD3 R13, P0, PT, R17.reuse, R0.reuse, RZ ;  /* 0x00000000110d7210 */ /* 0x0c0fe40007f1e0ff */
[----:B------:R-:W-:-:S03]  /*0870*/  IADD3 R27, PT, PT, R17, R0, RZ ;  /* 0x00000000111b7210 */ /* 0x000fc60007ffe0ff */
[----:B------:R-:W-:Y:S02]  /*0880*/  IMAD.X R14, RZ, RZ, RZ, P0 ;  /* 0x000000ffff0e7224 */ /* 0x000fe400000e06ff */
[----:B------:R-:W-:Y:S02]  /*0890*/  IMAD.SHL.U32 R12, R13, 0x4, RZ ;  /* 0x000000040d0c7824 */ /* 0x000fe400078e00ff */
[----:B------:R-:W-:Y:S01]  /*08a0*/  IMAD.WIDE.U32 R18, R27, 0x4, R2 ;  /* 0x000000041b127825 */ /* 0x000fe200078e0002 */
[----:B------:R-:W-:-:S03]  /*08b0*/  SHF.L.U64.HI R13, R13, 0x2, R14 ;  /* 0x000000020d0d7819 */ /* 0x000fc6000001020e */
[----:B------:R-:W-:Y:S02]  /*08c0*/  IMAD.WIDE.U32 R26, R27, 0x4, R6 ;  /* 0x000000041b1a7825 */ /* 0x000fe400078e0006 */
[----:B------:R-:W2:Y:S01]  /*08d0*/  LDG.E.CONSTANT R18, desc[UR8][R18.64] ;  /* 0x0000000812127981 */ /* 0x000ea2000c1e9900 */
[C---:B0-----:R-:W-:Y:S02]  /*08e0*/  IADD3 R14, P0, PT, R12.reuse, UR12, RZ ;  /* 0x0000000c0c0e7c10 */ /* 0x041fe4000ff1e0ff */
[----:B------:R-:W-:Y:S01]  /*08f0*/  IADD3 R12, P1, PT, R12, UR14, RZ ;  /* 0x0000000e0c0c7c10 */ /* 0x000fe2000ff3e0ff */
[----:B------:R-:W3:Y:S01]  /*0900*/  LDG.E.CONSTANT R26, desc[UR8][R26.64] ;  /* 0x000000081a1a7981 */ /* 0x000ee2000c1e9900 */
[C---:B------:R-:W-:Y:S02]  /*0910*/  IADD3.X R15, PT, PT, R13.reuse, UR13, RZ, P0, !PT ;  /* 0x0000000d0d0f7c10 */ /* 0x040fe400087fe4ff */
[----:B------:R-:W-:-:S03]  /*0920*/  IADD3.X R13, PT, PT, R13, UR15, RZ, P1, !PT ;  /* 0x0000000f0d0d7c10 */ /* 0x000fc60008ffe4ff */
[----:B------:R-:W2:Y:S04]  /*0930*/  LDG.E.CONSTANT R21, desc[UR8][R14.64+0x4] ;  /* 0x000004080e157981 */ /* 0x000ea8000c1e9900 */
[----:B------:R-:W3:Y:S04]  /*0940*/  LDG.E.CONSTANT R23, desc[UR8][R12.64+0x4] ;  /* 0x000004080c177981 */ /* 0x000ee8000c1e9900 */
[----:B------:R-:W4:Y:S04]  /*0950*/  LDG.E.CONSTANT R24, desc[UR8][R12.64+0x8] ;  /* 0x000008080c187981 */ /* 0x000f28000c1e9900 */
[----:B------:R-:W5:Y:S04]  /*0960*/  LDG.E.CONSTANT R28, desc[UR8][R14.64+0x8] ;  /* 0x000008080e1c7981 */ /* 0x000f68000c1e9900 */
[----:B------:R-:W5:Y:S04]  /*0970*/  LDG.E.CONSTANT R29, desc[UR8][R14.64+0xc] ;  /* 0x00000c080e1d7981 */ /* 0x000f68000c1e9900 */
[----:B------:R-:W4:Y:S04]  /*0980*/  LDG.E.CONSTANT R20, desc[UR8][R14.64+0x10] ;  /* 0x000010080e147981 */ /* 0x000f28000c1e9900 */
[----:B------:R-:W4:Y:S04]  /*0990*/  LDG.E.CONSTANT R19, desc[UR8][R14.64+0x14] ;  /* 0x000014080e137981 */ /* 0x000f28000c1e9900 */
[----:B------:R-:W4:Y:S04]  /*09a0*/  LDG.E.CONSTANT R16, desc[UR8][R14.64+0x18] ;  /* 0x000018080e107981 */ /* 0x000f28000c1e9900 */
[----:B------:R-:W4:Y:S01]  /*09b0*/  LDG.E.CONSTANT R25, desc[UR8][R14.64+0x1c] ;  /* 0x00001c080e197981 */ /* 0x000f22000c1e9900 */
[----:B--2---:R-:W-:-:S02]  /*09c0*/  FMNMX3 R8, R8, R18, R21, PT ;  /* 0x0000001208087276 */ /* 0x004fc40003800015 */
[----:B------:R-:W-:Y:S02]  /*09d0*/  FMNMX3 R9, R9, R18, R21, !PT ;  /* 0x0000001209097276 */ /* 0x000fe40007800015 */
[----:B------:R-:W2:Y:S01]  /*09e0*/  LDG.E.CONSTANT R21, desc[UR8][R12.64+0xc] ;  /* 0x00000c080c157981 */ /* 0x000ea2000c1e9900 */
[-CC-:B---3--:R-:W-:Y:S02]  /*09f0*/  FMNMX3 R10, R10, R26.reuse, R23.reuse, PT ;  /* 0x0000001a0a0a7276 */ /* 0x188fe40003800017 */
[----:B------:R-:W-:Y:S01]  /*0a00*/  FMNMX3 R22, R11, R26, R23, !PT ;  /* 0x0000001a0b167276 */ /* 0x000fe20007800017 */
[----:B------:R-:W3:Y:S04]  /*0a10*/  LDG.E.CONSTANT R18, desc[UR8][R12.64+0x14] ;  /* 0x000014080c127981 */ /* 0x000ee8000c1e9900 */
[----:B------:R-:W3:Y:S04]  /*0a20*/  LDG.E.CONSTANT R23, desc[UR8][R12.64+0x10] ;  /* 0x000010080c177981 */ /* 0x000ee8000c1e9900 */
[----:B------:R-:W3:Y:S04]  /*0a30*/  LDG.E.CONSTANT R11, desc[UR8][R12.64+0x18] ;  /* 0x000018080c0b7981 */ /* 0x000ee8000c1e9900 */
[----:B------:R-:W3:Y:S01]  /*0a40*/  LDG.E.CONSTANT R26, desc[UR8][R12.64+0x1c] ;  /* 0x00001c080c1a7981 */ /* 0x000ee2000c1e9900 */
[----:B-----5:R-:W-:-:S02]  /*0a50*/  FMNMX3 R8, R8, R28, R29, PT ;  /* 0x0000001c08087276 */ /* 0x020fc4000380001d */
[----:B------:R-:W-:Y:S02]  /*0a60*/  FMNMX3 R9, R9, R28, R29, !PT ;  /* 0x0000001c09097276 */ /* 0x000fe4000780001d */
[-CC-:B----4-:R-:W-:Y:S02]  /*0a70*/  FMNMX3 R8, R8, R20.reuse, R19.reuse, PT ;  /* 0x0000001408087276 */ /* 0x190fe40003800013 */
[----:B------:R-:W-:Y:S01]  /*0a80*/  FMNMX3 R9, R9, R20, R19, !PT ;  /* 0x0000001409097276 */ /* 0x000fe20007800013 */
[----:B------:R-:W-:Y:S01]  /*0a90*/  VIADD R0, R0, 0x8 ;  /* 0x0000000800007836 */ /* 0x000fe20000000000 */
[-CC-:B------:R-:W-:Y:S02]  /*0aa0*/  FMNMX3 R8, R8, R16.reuse, R25.reuse, PT ;  /* 0x0000001008087276 */ /* 0x180fe40003800019 */
[----:B------:R-:W-:Y:S02]  /*0ab0*/  FMNMX3 R9, R9, R16, R25, !PT ;  /* 0x0000001009097276 */ /* 0x000fe40007800019 */
[----:B--2---:R-:W-:-:S02]  /*0ac0*/  FMNMX3 R10, R10, R24, R21, PT ;  /* 0x000000180a0a7276 */ /* 0x004fc40003800015 */
[----:B------:R-:W-:Y:S02]  /*0ad0*/  FMNMX3 R22, R22, R24, R21, !PT ;  /* 0x0000001816167276 */ /* 0x000fe40007800015 */
[-CC-:B---3--:R-:W-:Y:S02]  /*0ae0*/  FMNMX3 R10, R10, R23.reuse, R18.reuse, PT ;  /* 0x000000170a0a7276 */ /* 0x188fe40003800012 */
[----:B------:R-:W-:Y:S02]  /*0af0*/  FMNMX3 R22, R22, R23, R18, !PT ;  /* 0x0000001716167276 */ /* 0x000fe40007800012 */
[-CC-:B------:R-:W-:Y:S02]  /*0b00*/  FMNMX3 R10, R10, R11.reuse, R26.reuse, PT ;  /* 0x0000000b0a0a7276 */ /* 0x180fe4000380001a */
[----:B------:R-:W-:-:S07]  /*0b10*/  FMNMX3 R11, R22, R11, R26, !PT ;  /* 0x0000000b160b7276 */ /* 0x000fce000780001a */
.L_x_111:
[----:B------:R-:W-:Y:S05]  /*0b20*/  BRA.U !UP1, `(.L_x_110) ;  /* 0x0000000109ec7547 */ /* 0x000fea000b800000 */
[----:B------:R-:W-:Y:S02]  /*0b30*/  UISETP.GE.U32.AND UP0, UPT, UR5, 0x4, UPT ;  /* 0x000000040500788c */ /* 0x000fe4000bf06070 */
[----:B------:R-:W-:-:S04]  /*0b40*/  ULOP3.LUT UR4, UR4, 0x3, URZ, 0xc0, !UPT ;  /* 0x0000000304047892 */ /* 0x000fc8000f8ec0ff */
[----:B------:R-:W-:-:S03]  /*0b50*/  UISETP.NE.AND UP1, UPT, UR4, URZ, UPT ;  /* 0x000000ff0400728c */ /* 0x000fc6000bf25270 */
[----:B------:R-:W-:Y:S08]  /*0b60*/  BRA.U !UP0, `(.L_x_112) ;  /* 0x0000000108747547 */ /* 0x000ff0000b800000 */
[----:B------:R-:W0:Y:S01]  /*0b70*/  LDCU.128 UR12, c[0x0][0x380] ;  /* 0x00007000ff0c77ac */ /* 0x000e220008000c00 */
[C---:B------:R-:W-:Y:S01]  /*0b80*/  IADD3 R12, P0, PT, R17.reuse, R0, RZ ;  /* 0x00000000110c7210 */ /* 0x040fe20007f1e0ff */
[----:B------:R-:W-:-:S04]  /*0b90*/  IMAD.IADD R21, R17, 0x1, R0 ;  /* 0x0000000111157824 */ /* 0x000fc800078e0200 */
[----:B------:R-:W-:Y:S02]  /*0ba0*/  IMAD.X R13, RZ, RZ, RZ, P0 ;  /* 0x000000ffff0d7224 */ /* 0x000fe400000e06ff */
[C---:B------:R-:W-:Y:S02]  /*0bb0*/  IMAD.SHL.U32 R15, R12.reuse, 0x4, RZ ;  /* 0x000000040c0f7824 */ /* 0x040fe400078e00ff */
        /* <DEDUP_REMOVED lines=12> */
[----:B------:R-:W4:Y:S04]  /*0c80*/  LDG.E.CONSTANT R27, desc[UR8][R14.64+0xc] ;  /* 0x00000c080e1b7981 */ /* 0x000f28000c1e9900 */
[----:B------:R-:W5:Y:S04]  /*0c90*/  LDG.E.CONSTANT R22, desc[UR8][R12.64+0x8] ;  /* 0x000008080c167981 */ /* 0x000f68000c1e9900 */
[----:B------:R-:W5:Y:S01]  /*0ca0*/  LDG.E.CONSTANT R29, desc[UR8][R12.64+0xc] ;  /* 0x00000c080c1d7981 */ /* 0x000f62000c1e9900 */
[----:B------:R-:W-:-:S02]  /*0cb0*/  IADD3 R0, PT, PT, R0, 0x4, RZ ;  /* 0x0000000400007810 */ /* 0x000fc40007ffe0ff */
[-CC-:B--2---:R-:W-:Y:S02]  /*0cc0*/  FMNMX3 R8, R8, R18.reuse, R23.reuse, PT ;  /* 0x0000001208087276 */ /* 0x184fe40003800017 */
[----:B------:R-:W-:Y:S02]  /*0cd0*/  FMNMX3 R9, R9, R18, R23, !PT ;  /* 0x0000001209097276 */ /* 0x000fe40007800017 */
[-CC-:B---3--:R-:W-:Y:S02]  /*0ce0*/  FMNMX3 R10, R10, R20.reuse, R25.reuse, PT ;  /* 0x000000140a0a7276 */ /* 0x188fe40003800019 */
[----:B------:R-:W-:Y:S02]  /*0cf0*/  FMNMX3 R11, R11, R20, R25, !PT ;  /* 0x000000140b0b7276 */ /* 0x000fe40007800019 */
[-CC-:B----4-:R-:W-:Y:S02]  /*0d00*/  FMNMX3 R8, R8, R16.reuse, R27.reuse, PT ;  /* 0x0000001008087276 */ /* 0x190fe4000380001b */
[----:B------:R-:W-:-:S02]  /*0d10*/  FMNMX3 R9, R9, R16, R27, !PT ;  /* 0x0000001009097276 */ /* 0x000fc4000780001b */
[-CC-:B-----5:R-:W-:Y:S02]  /*0d20*/  FMNMX3 R10, R10, R22.reuse, R29.reuse, PT ;  /* 0x000000160a0a7276 */ /* 0x1a0fe4000380001d */
[----:B------:R-:W-:-:S07]  /*0d30*/  FMNMX3 R11, R11, R22, R29, !PT ;  /* 0x000000160b0b7276 */ /* 0x000fce000780001d */
.L_x_112:
[----:B------:R-:W-:Y:S05]  /*0d40*/  BRA.U !UP1, `(.L_x_110) ;  /* 0x0000000109647547 */ /* 0x000fea000b800000 */
[----:B------:R-:W-:Y:S01]  /*0d50*/  IMAD.IADD R17, R17, 0x1, R0 ;  /* 0x0000000111117824 */ /* 0x000fe200078e0200 */
[----:B------:R-:W-:-:S03]  /*0d60*/  UIADD3 UR4, UPT, UPT, -UR4, URZ, URZ ;  /* 0x000000ff04047290 */ /* 0x000fc6000fffe1ff */
[----:B------:R-:W-:-:S04]  /*0d70*/  IMAD.WIDE.U32 R6, R17, 0x4, R6 ;  /* 0x0000000411067825 */ /* 0x000fc800078e0006 */
[----:B------:R-:W-:-:S04]  /*0d80*/  IMAD.WIDE.U32 R2, R17, 0x4, R2 ;  /* 0x0000000411027825 */ /* 0x000fc800078e0002 */
[----:B------:R-:W-:Y:S02]  /*0d90*/  IMAD.MOV.U32 R14, RZ, RZ, R7 ;  /* 0x000000ffff0e7224 */ /* 0x000fe400078e0007 */
[----:B------:R-:W-:Y:S02]  /*0da0*/  IMAD.MOV.U32 R13, RZ, RZ, R6 ;  /* 0x000000ffff0d7224 */ /* 0x000fe400078e0006 */
[----:B------:R-:W-:Y:S02]  /*0db0*/  IMAD.MOV.U32 R7, RZ, RZ, R2 ;  /* 0x000000ffff077224 */ /* 0x000fe400078e0002 */
[----:B------:R-:W-:-:S07]  /*0dc0*/  IMAD.MOV.U32 R12, RZ, RZ, R3 ;  /* 0x000000ffff0c7224 */ /* 0x000fce00078e0003 */
.L_x_113:
[----:B------:R-:W-:Y:S01]  /*0dd0*/  IMAD.MOV.U32 R2, RZ, RZ, R7 ;  /* 0x000000ffff027224 */ /* 0x000fe200078e0007 */
[----:B------:R-:W-:-:S05]  /*0de0*/  MOV R3, R12 ;  /* 0x0000000c00037202 */ /* 0x000fca0000000f00 */
[----:B------:R0:W2:Y:S02]  /*0df0*/  LDG.E.CONSTANT R0, desc[UR8][R2.64] ;  /* 0x0000000802007981 */ /* 0x0000a4000c1e9900 */
[----:B0-----:R-:W-:Y:S02]  /*0e00*/  IMAD.MOV.U32 R2, RZ, RZ, R13 ;  /* 0x000000ffff027224 */ /* 0x001fe400078e000d */
[----:B------:R-:W-:-:S05]  /*0e10*/  IMAD.MOV.U32 R3, RZ, RZ, R14 ;  /* 0x000000ffff037224 */ /* 0x000fca00078e000e */
[----:B------:R-:W3:Y:S01]  /*0e20*/  LDG.E.CONSTANT R6, desc[UR8][R2.64] ;  /* 0x0000000802067981 */ /* 0x000ee2000c1e9900 */
[----:B------:R-:W-:Y:S01]  /*0e30*/  UIADD3 UR4, UPT, UPT, UR4, 0x1, URZ ;  /* 0x0000000104047890 */ /* 0x000fe2000fffe0ff */
[----:B------:R-:W-:Y:S02]  /*0e40*/  IADD3 R7, P1, PT, R7, 0x4, RZ ;  /* 0x0000000407077810 */ /* 0x000fe40007f3e0ff */
[----:B------:R-:W-:Y:S01]  /*0e50*/  IADD3 R13, P0, PT, R13, 0x4, RZ ;  /* 0x000000040d0d7810 */ /* 0x000fe20007f1e0ff */
[----:B------:R-:W-:Y:S02]  /*0e60*/  UISETP.NE.AND UP0, UPT, UR4, URZ, UPT ;  /* 0x000000ff0400728c */ /* 0x000fe4000bf05270 */
[----:B------:R-:W-:Y:S02]  /*0e70*/  IMAD.X R12, RZ, RZ, R12, P1 ;  /* 0x000000ffff0c7224 */ /* 0x000fe400008e060c */
[----:B------:R-:W-:Y:S01]  /*0e80*/  IMAD.X R14, RZ, RZ, R14, P0 ;  /* 0x000000ffff0e7224 */ /* 0x000fe200000e060e */
[----:B--2---:R-:W-:-:S02]  /*0e90*/  FMNMX R8, R0, R8, PT ;  /* 0x0000000800087209 */ /* 0x004fc40003800000 */
[----:B------:R-:W-:Y:S02]  /*0ea0*/  FMNMX R9, R0, R9, !PT ;  /* 0x0000000900097209 */ /* 0x000fe40007800000 */
[C---:B---3--:R-:W-:Y:S02]  /*0eb0*/  FMNMX R10, R6.reuse, R10, PT ;  /* 0x0000000a060a7209 */ /* 0x048fe40003800000 */
[----:B------:R-:W-:Y:S01]  /*0ec0*/  FMNMX R11, R6, R11, !PT ;  /* 0x0000000b060b7209 */ /* 0x000fe20007800000 */
[----:B------:R-:W-:Y:S06]  /*0ed0*/  BRA.U UP0, `(.L_x_113) ;  /* 0xfffffffd00bc7547 */ /* 0x000fec000b83ffff */
.L_x_110:
[----:B------:R1:W-:Y:S02]  /*0ee0*/  STS.128 [UR6], R8 ;  /* 0x00000008ff007988 */ /* 0x0003e40008000c06 */
.L_x_107:
[----:B------:R-:W-:Y:S05]  /*0ef0*/  BSYNC.RECONVERGENT B0 ;  /* 0x0000000000007941 */ /* 0x000fea0003800200 */
.L_x_106:
[----:B------:R-:W2:Y:S08]  /*0f00*/  S2UR UR5, SR_CgaCtaId ;  /* 0x00000000000579c3 */ /* 0x000eb00000008800 */
[----:B------:R-:W-:Y:S01]  /*0f10*/  BAR.SYNC.DEFER_BLOCKING 0x0 ;  /* 0x0000000000007b1d */ /* 0x000fe20000010000 */
[----:B------:R-:W-:Y:S01]  /*0f20*/  IMAD.MOV.U32 R0, RZ, RZ, 0x437f0000 ;  /* 0x437f0000ff007424 */ /* 0x000fe200078e00ff */
[----:B------:R-:W-:-:S04]  /*0f30*/  ISETP.NE.AND P2, PT, R5, RZ, PT ;  /* 0x000000ff0500720c */ /* 0x000fc80003f45270 */
[----:B------:R-:W-:Y:S02]  /*0f40*/  UMOV UR4, 0x400 ;  /* 0x0000040000047882 */ /* 0x000fe40000000000 */
[----:B------:R-:W3:Y:S01]  /*0f50*/  LDC R2, c[0x0][0x3b0] ;  /* 0x0000ec00ff027b82 */ /* 0x000ee20000000800 */
[----:B--2---:R-:W-:Y:S01]  /*0f60*/  ULEA UR4, UR5, UR4, 0x18 ;  /* 0x0000000405047291 */ /* 0x004fe2000f8ec0ff */
[----:B---3--:R-:W-:-:S08]  /*0f70*/  ISETP.NE.AND P0, PT, R2, 0x8, PT ;  /* 0x000000080200780c */ /* 0x008fd00003f05270 */
[----:B01----:R-:W0:Y:S01]  /*0f80*/  LDS.64 R10, [UR4] ;  /* 0x00000004ff0a7984 */ /* 0x003e220008000a00 */
[----:B------:R-:W-:-:S04]  /*0f90*/  FSEL R0, R0, 15, !P0 ;  /* 0x4170000000007808 */ /* 0x000fc80004000000 */
[----:B------:R-:W1:Y:S02]  /*0fa0*/  MUFU.RCP R7, R0 ;  /* 0x0000000000077308 */ /* 0x000e640000001000 */
[----:B-1----:R-:W-:-:S04]  /*0fb0*/  FFMA R2, -R0, R7, 1 ;  /* 0x3f80000000027423 */ /* 0x002fc80000000107 */
[----:B------:R-:W-:Y:S01]  /*0fc0*/  FFMA R2, R7, R2, R7 ;  /* 0x0000000207027223 */ /* 0x000fe20000000007 */
[----:B0-----:R-:W-:-:S04]  /*0fd0*/  FADD R3, R11, -R10 ;  /* 0x8000000a0b037221 */ /* 0x001fc80000000000 */
[----:B------:R-:W0:Y:S01]  /*0fe0*/  FCHK P0, R3, R0 ;  /* 0x0000000003007302 */ /* 0x000e220000000000 */
[----:B------:R-:W-:-:S04]  /*0ff0*/  FFMA R19, R3, R2, RZ ;  /* 0x0000000203137223 */ /* 0x000fc800000000ff */
[----:B------:R-:W-:-:S04]  /*1000*/  FFMA R6, -R0, R19, R3 ;  /* 0x0000001300067223 */ /* 0x000fc80000000103 */
[----:B------:R-:W-:Y:S01]  /*1010*/  FFMA R19, R2, R6, R19 ;  /* 0x0000000602137223 */ /* 0x000fe20000000013 */
[----:B0-----:R-:W-:Y:S06]  /*1020*/  @!P0 BRA `(.L_x_114) ;  /* 0x0000000000108947 */ /* 0x001fec0003800000 */
[----:B------:R-:W-:Y:S01]  /*1030*/  IMAD.MOV.U32 R2, RZ, RZ, R0 ;  /* 0x000000ffff027224 */ /* 0x000fe200078e0000 */
[----:B------:R-:W-:-:S07]  /*1040*/  MOV R8, 0x1060 ;  /* 0x0000106000087802 */ /* 0x000fce0000000f00 */
[----:B------:R-:W-:Y:S05]  /*1050*/  CALL.REL.NOINC `($__internal_3_$__cuda_sm3x_div_rn_noftz_f32_slowpath) ;  /* 0x0000000c00087944 */ /* 0x000fea0003c00000 */
[----:B------:R-:W-:-:S07]  /*1060*/  MOV R19, R2 ;  /* 0x0000000200137202 */ /* 0x000fce0000000f00 */
.L_x_114:
[----:B------:R-:W0:Y:S01]  /*1070*/  MUFU.RCP R2, R19 ;  /* 0x0000001300027308 */ /* 0x000e220000001000 */
[----:B------:R-:W-:Y:S07]  /*1080*/  BSSY.RECONVERGENT B0, `(.L_x_115) ;  /* 0x000000d000007945 */ /* 0x000fee0003800200 */
[----:B------:R-:W1:Y:S01]  /*1090*/  FCHK P0, -R10, R19 ;  /* 0x000000130a007302 */ /* 0x000e620000000100 */
[----:B0-----:R-:W-:-:S04]  /*10a0*/  FFMA R3, R2, -R19, 1 ;  /* 0x3f80000002037423 */ /* 0x001fc80000000813 */
[----:B------:R-:W-:-:S04]  /*10b0*/  FFMA R3, R2, R3, R2 ;  /* 0x0000000302037223 */ /* 0x000fc80000000002 */
[----:B------:R-:W-:-:S04]  /*10c0*/  FFMA R7, R3, -R10, RZ ;  /* 0x8000000a03077223 */ /* 0x000fc800000000ff */
[----:B------:R-:W-:-:S04]  /*10d0*/  FFMA R6, R7, -R19, -R10 ;  /* 0x8000001307067223 */ /* 0x000fc8000000080a */
[----:B------:R-:W-:Y:S01]  /*10e0*/  FFMA R6, R3, R6, R7 ;  /* 0x0000000603067223 */ /* 0x000fe20000000007 */
[----:B-1----:R-:W-:Y:S06]  /*10f0*/  @!P0 BRA `(.L_x_116) ;  /* 0x0000000000148947 */ /* 0x002fec0003800000 */
[----:B------:R-:W-:Y:S01]  /*1100*/  FADD R3, -R10, -RZ ;  /* 0x800000ff0a037221 */ /* 0x000fe20000000100 */
[----:B------:R-:W-:Y:S01]  /*1110*/  IMAD.MOV.U32 R2, RZ, RZ, R19 ;  /* 0x000000ffff027224 */ /* 0x000fe200078e0013 */
[----:B------:R-:W-:-:S07]  /*1120*/  MOV R8, 0x1140 ;  /* 0x0000114000087802 */ /* 0x000fce0000000f00 */
[----:B------:R-:W-:Y:S05]  /*1130*/  CALL.REL.NOINC `($__internal_3_$__cuda_sm3x_div_rn_noftz_f32_slowpath) ;  /* 0x0000000800d07944 */ /* 0x000fea0003c00000 */
[----:B------:R-:W-:-:S07]  /*1140*/  IMAD.MOV.U32 R6, RZ, RZ, R2 ;  /* 0x000000ffff067224 */ /* 0x000fce00078e0002 */
.L_x_116:
[----:B------:R-:W-:Y:S05]  /*1150*/  BSYNC.RECONVERGENT B0 ;  /* 0x0000000000007941 */ /* 0x000fea0003800200 */
.L_x_115:
[----:B------:R-:W0:Y:S01]  /*1160*/  S2UR UR5, SR_CgaCtaId ;  /* 0x00000000000579c3 */ /* 0x000e220000008800 */
[----:B------:R-:W-:Y:S01]  /*1170*/  UMOV UR4, 0x400 ;  /* 0x0000040000047882 */ /* 0x000fe20000000000 */
[----:B------:R-:W1:Y:S02]  /*1180*/  MUFU.RCP R21, R0 ;  /* 0x0000000000157308 */ /* 0x000e640000001000 */
[----:B-1----:R-:W-:-:S04]  /*1190*/  FFMA R2, -R0, R21, 1 ;  /* 0x3f80000000027423 */ /* 0x002fc80000000115 */
[----:B------:R-:W-:Y:S01]  /*11a0*/  FFMA R21, R21, R2, R21 ;  /* 0x0000000215157223 */ /* 0x000fe20000000015 */
[----:B0-----:R-:W-:-:S09]  /*11b0*/  ULEA UR4, UR5, UR4, 0x18 ;  /* 0x0000000405047291 */ /* 0x001fd2000f8ec0ff */
[----:B------:R-:W0:Y:S02]  /*11c0*/  LDS.64 R10, [UR4+0x8] ;  /* 0x00000804ff0a7984 */ /* 0x000e240008000a00 */
        /* <DEDUP_REMOVED lines=9> */
[----:B------:R-:W-:-:S07]  /*1260*/  IMAD.MOV.U32 R21, RZ, RZ, R2 ;  /* 0x000000ffff157224 */ /* 0x000fce00078e0002 */
.L_x_117:
        /* <DEDUP_REMOVED lines=14> */
.L_x_119:
[----:B------:R-:W-:Y:S05]  /*1350*/  BSYNC.RECONVERGENT B0 ;  /* 0x0000000000007941 */ /* 0x000fea0003800200 */
.L_x_118:
[----:B------:R-:W0:Y:S01]  /*1360*/  LDCU UR4, c[0x0][0x3ac] ;  /* 0x00007580ff0477ac */ /* 0x000e220008000800 */
[----:B------:R-:W1:Y:S01]  /*1370*/  @!P2 LDC.64 R2, c[0x0][0x3a0] ;  /* 0x0000e800ff02ab82 */ /* 0x000e620000000a00 */
[----:B------:R-:W-:Y:S02]  /*1380*/  @!P2 SHF.L.U32 R7, R4, 0x2, RZ ;  /* 0x000000020407a819 */ /* 0x000fe400000006ff */
[----:B------:R-:W-:Y:S02]  /*1390*/  FMNMX R19, R19, 9.9999999392252902908e-09, !PT ;  /* 0x322bcc7713137809 */ /* 0x000fe40007800000 */
[----:B------:R-:W-:Y:S02]  /*13a0*/  FMNMX R21, R21, 9.9999999392252902908e-09, !PT ;  /* 0x322bcc7715157809 */ /* 0x000fe40007800000 */
[----:B0-----:R-:W-:Y:S01]  /*13b0*/  ISETP.GE.AND P0, PT, R5, UR4, PT ;  /* 0x0000000405007c0c */ /* 0x001fe2000bf06270 */
[----:B-1----:R-:W-:-:S05]  /*13c0*/  @!P2 IMAD.WIDE.U32 R2, R7, 0x4, R2 ;  /* 0x000000040702a825 */ /* 0x002fca00078e0002 */
[----:B------:R0:W-:Y:S04]  /*13d0*/  @!P2 STG.E desc[UR8][R2.64], R19 ;  /* 0x000000130200a986 */ /* 0x0001e8000c101908 */
[----:B------:R0:W-:Y:S04]  /*13e0*/  @!P2 STG.E desc[UR8][R2.64+0x4], R6 ;  /* 0x000004060200a986 */ /* 0x0001e8000c101908 */
[----:B------:R0:W-:Y:S04]  /*13f0*/  @!P2 STG.E desc[UR8][R2.64+0x8], R21 ;  /* 0x000008150200a986 */ /* 0x0001e8000c101908 */
[----:B------:R0:W-:Y:S01]  /*1400*/  @!P2 STG.E desc[UR8][R2.64+0xc], R18 ;  /* 0x00000c120200a986 */ /* 0x0001e2000c101908 */
[----:B------:R-:W-:Y:S05]  /*1410*/  @P0 EXIT ;  /* 0x000000000000094d */ /* 0x000fea0003800000 */
[----:B------:R-:W1:Y:S01]  /*1420*/  LDCU UR5, c[0x0][0x3b0] ;  /* 0x00007600ff0577ac */ /* 0x000e620008000800 */
[----:B------:R-:W2:Y:S01]  /*1430*/  LDC.64 R10, c[0x0][0x380] ;  /* 0x0000e000ff0a7b82 */ /* 0x000ea20000000a00 */
[----:B------:R-:W3:Y:S01]  /*1440*/  LDCU UR4, c[0x0][0x360] ;  /* 0x00006c00ff0477ac */ /* 0x000ee20008000800 */
[----:B------:R-:W4:Y:S06]  /*1450*/  LDCU UR7, c[0x0][0x3ac] ;  /* 0x00007580ff0777ac */ /* 0x000f2c0008000800 */
[----:B------:R-:W0:Y:S01]  /*1460*/  LDC.64 R12, c[0x0][0x388] ;  /* 0x0000e200ff0c7b82 */ /* 0x000e220000000a00 */
[----:B------:R-:W0:Y:S07]  /*1470*/  LDCU UR6, c[0x0][0x3ac] ;  /* 0x00007580ff0677ac */ /* 0x000e2e0008000800 */
[----:B------:R-:W0:Y:S01]  /*1480*/  LDC.64 R32, c[0x0][0x380] ;  /* 0x0000e000ff207b82 */ /* 0x000e220000000a00 */
[----:B-1----:R-:W-:-:S07]  /*1490*/  UISETP.NE.AND UP0, UPT, UR5, 0x8, UPT ;  /* 0x000000080500788c */ /* 0x002fce000bf05270 */
[----:B------:R-:W1:Y:S08]  /*14a0*/  LDC.64 R30, c[0x0][0x388] ;  /* 0x0000e200ff1e7b82 */ /* 0x000e700000000a00 */
[----:B------:R-:W0:Y:S08]  /*14b0*/  LDC.64 R36, c[0x0][0x390] ;  /* 0x0000e400ff247b82 */ /* 0x000e300000000a00 */
[----:B------:R-:W0:Y:S08]  /*14c0*/  LDC.64 R34, c[0x0][0x398] ;  /* 0x0000e600ff227b82 */ /* 0x000e300000000a00 */
[----:B------:R-:W0:Y:S08]  /*14d0*/  LDC.64 R14, c[0x0][0x390] ;  /* 0x0000e400ff0e7b82 */ /* 0x000e300000000a00 */
[----:B------:R-:W0:Y:S01]  /*14e0*/  LDC.64 R16, c[0x0][0x398] ;  /* 0x0000e600ff107b82 */ /* 0x000e220000000a00 */
[----:B--234-:R-:W-:Y:S05]  /*14f0*/  BRA.U !UP0, `(.L_x_120) ;  /* 0x0000000108f07547 */ /* 0x01cfea000b800000 */
.L_x_125:
[----:B0-----:R-:W-:-:S04]  /*1500*/  IMAD R13, R4, UR6, R5 ;  /* 0x00000006040d7c24 */ /* 0x001fc8000f8e0205 */
[----:B--2---:R-:W-:-:S06]  /*1510*/  IMAD.WIDE R2, R13, 0x4, R32 ;  /* 0x000000040d027825 */ /* 0x004fcc00078e0220 */
[----:B------:R-:W2:Y:S01]  /*1520*/  LDG.E.CONSTANT R3, desc[UR8][R2.64] ;  /* 0x0000000802037981 */ /* 0x000ea2000c1e9900 */
[----:B-1----:R-:W-:-:S05]  /*1530*/  IMAD.WIDE R8, R13, 0x4, R30 ;  /* 0x000000040d087825 */ /* 0x002fca00078e021e */
[----:B------:R0:W5:Y:S01]  /*1540*/  LDG.E.CONSTANT R0, desc[UR8][R8.64] ;  /* 0x0000000808007981 */ /* 0x000162000c1e9900 */
[----:B------:R-:W1:Y:S01]  /*1550*/  MUFU.RCP R10, R19 ;  /* 0x00000013000a7308 */ /* 0x000e620000001000 */
[----:B------:R-:W-:Y:S01]  /*1560*/  BSSY.RECONVERGENT B0, `(.L_x_121) ;  /* 0x000000c000007945 */ /* 0x000fe20003800200 */
[----:B-1----:R-:W-:-:S04]  /*1570*/  FFMA R7, -R19, R10, 1 ;  /* 0x3f80000013077423 */ /* 0x002fc8000000010a */
[----:B------:R-:W-:Y:S02]  /*1580*/  FFMA R10, R10, R7, R10 ;  /* 0x000000070a0a7223 */ /* 0x000fe4000000000a */
[----:B--2---:R-:W1:Y:S02]  /*1590*/  FCHK P0, R3, R19 ;  /* 0x0000001303007302 */ /* 0x004e640000000000 */
[----:B------:R-:W-:-:S04]  /*15a0*/  FFMA R7, R3, R10, RZ ;  /* 0x0000000a03077223 */ /* 0x000fc800000000ff */
[----:B------:R-:W-:-:S04]  /*15b0*/  FFMA R11, -R19, R7, R3 ;  /* 0x00000007130b7223 */ /* 0x000fc80000000103 */
[----:B------:R-:W-:Y:S01]  /*15c0*/  FFMA R7, R10, R11, R7 ;  /* 0x0000000b0a077223 */ /* 0x000fe20000000007 */
[----:B01----:R-:W-:Y:S06]  /*15d0*/  @!P0 BRA `(.L_x_122) ;  /* 0x0000000000108947 */ /* 0x003fec0003800000 */
[----:B------:R-:W-:Y:S01]  /*15e0*/  IMAD.MOV.U32 R2, RZ, RZ, R19 ;  /* 0x000000ffff027224 */ /* 0x000fe200078e0013 */
[----:B------:R-:W-:-:S07]  /*15f0*/  MOV R8, 0x1610 ;  /* 0x0000161000087802 */ /* 0x000fce0000000f00 */
[----:B-----5:R-:W-:Y:S05]  /*1600*/  CALL.REL.NOINC `($__internal_3_$__cuda_sm3x_div_rn_noftz_f32_slowpath) ;  /* 0x00000004009c7944 */ /* 0x020fea0003c00000 */
[----:B------:R-:W-:-:S07]  /*1610*/  IMAD.MOV.U32 R7, RZ, RZ, R2 ;  /* 0x000000ffff077224 */ /* 0x000fce00078e0002 */
.L_x_122:
[----:B------:R-:W-:Y:S05]  /*1620*/  BSYNC.RECONVERGENT B0 ;  /* 0x0000000000007941 */ /* 0x000fea0003800200 */
.L_x_121:
[----:B------:R-:W-:Y:S01]  /*1630*/  FADD R7, R7, R6 ;  /* 0x0000000607077221 */ /* 0x000fe20000000000 */
[----:B------:R-:W-:Y:S01]  /*1640*/  IMAD.MOV.U32 R2, RZ, RZ, 0x3f000000 ;  /* 0x3f000000ff027424 */ /* 0x000fe200078e00ff */
[----:B------:R-:W0:Y:S01]  /*1650*/  MUFU.RCP R8, R21 ;  /* 0x0000001500087308 */ /* 0x000e220000001000 */
[----:B------:R-:W-:Y:S03]  /*1660*/  BSSY.RECONVERGENT B0, `(.L_x_123) ;  /* 0x0000012000007945 */ /* 0x000fe60003800200 */
[----:B------:R-:W-:-:S04]  /*1670*/  LOP3.LUT R2, R2, 0x80000000, R7, 0xb8, !PT ;  /* 0x8000000002027812 */ /* 0x000fc800078eb807 */
[----:B-----5:R-:W-:Y:S01]  /*1680*/  FCHK P0, R0, R21 ;  /* 0x0000001500007302 */ /* 0x020fe20000000000 */
[----:B------:R-:W-:-:S07]  /*1690*/  FADD.RZ R2, R7, R2 ;  /* 0x0000000207027221 */ /* 0x000fce000000c000 */
[----:B------:R-:W1:Y:S01]  /*16a0*/  FRND.TRUNC R2, R2 ;  /* 0x0000000200027307 */ /* 0x000e62000020d000 */
[----:B0-----:R-:W-:-:S04]  /*16b0*/  FFMA R3, -R21, R8, 1 ;  /* 0x3f80000015037423 */ /* 0x001fc80000000108 */
[----:B------:R-:W-:-:S04]  /*16c0*/  FFMA R3, R8, R3, R8 ;  /* 0x0000000308037223 */ /* 0x000fc80000000008 */
[----:B------:R-:W-:-:S04]  /*16d0*/  FFMA R8, R0, R3, RZ ;  /* 0x0000000300087223 */ /* 0x000fc800000000ff */
[----:B------:R-:W-:Y:S01]  /*16e0*/  FFMA R7, -R21, R8, R0 ;  /* 0x0000000815077223 */ /* 0x000fe20000000100 */
[----:B-1----:R-:W-:-:S03]  /*16f0*/  FMNMX R11, R2, 15, PT ;  /* 0x41700000020b7809 */ /* 0x002fc60003800000 */
[----:B------:R-:W-:Y:S01]  /*1700*/  FFMA R3, R3, R7, R8 ;  /* 0x0000000703037223 */ /* 0x000fe20000000008 */
[----:B------:R-:W-:Y:S01]  /*1710*/  FMNMX R11, RZ, R11, !PT ;  /* 0x0000000bff0b7209 */ /* 0x000fe20007800000 */
[----:B------:R-:W-:Y:S06]  /*1720*/  @!P0 BRA `(.L_x_124) ;  /* 0x0000000000148947 */ /* 0x000fec0003800000 */
[----:B------:R-:W-:Y:S01]  /*1730*/  IMAD.MOV.U32 R3, RZ, RZ, R0 ;  /* 0x000000ffff037224 */ /* 0x000fe200078e0000 */
[----:B------:R-:W-:Y:S01]  /*1740*/  MOV R8, 0x1770 ;  /* 0x0000177000087802 */ /* 0x000fe20000000f00 */
[----:B------:R-:W-:-:S07]  /*1750*/  IMAD.MOV.U32 R2, RZ, RZ, R21 ;  /* 0x000000ffff027224 */ /* 0x000fce00078e0015 */
[----:B------:R-:W-:Y:S05]  /*1760*/  CALL.REL.NOINC `($__internal_3_$__cuda_sm3x_div_rn_noftz_f32_slowpath) ;  /* 0x0000000400447944 */ /* 0x000fea0003c00000 */
[----:B------:R-:W-:-:S07]  /*1770*/  IMAD.MOV.U32 R3, RZ, RZ, R2 ;  /* 0x000000ffff037224 */ /* 0x000fce00078e0002 */
.L_x_124:
[----:B------:R-:W-:Y:S05]  /*1780*/  BSYNC.RECONVERGENT B0 ;  /* 0x0000000000007941 */ /* 0x000fea0003800200 */
.L_x_123:
[----:B------:R-:W-:Y:S02]  /*1790*/  HFMA2 R0, -RZ, RZ, 1.75, 0 ;  /* 0x3f000000ff007431 */ /* 0x000fe400000001ff */
[----:B------:R-:W-:Y:S01]  /*17a0*/  FADD R3, R3, R18 ;  /* 0x0000001203037221 */ /* 0x000fe20000000000 */
[----:B------:R-:W-:Y:S01]  /*17b0*/  FADD R10, R11, -R6 ;  /* 0x800000060b0a7221 */ /* 0x000fe20000000000 */
[----:B------:R-:W-:-:S04]  /*17c0*/  IMAD.WIDE R8, R13, 0x4, R34 ;  /* 0x000000040d087825 */ /* 0x000fc800078e0222 */
[----:B------:R-:W-:Y:S01]  /*17d0*/  FMUL R7, R19, R10 ;  /* 0x0000000a13077220 */ /* 0x000fe20000400000 */
[----:B------:R-:W-:Y:S01]  /*17e0*/  VIADD R5, R5, UR4 ;  /* 0x0000000405057c36 */ /* 0x000fe20008000000 */
[----:B------:R-:W-:-:S04]  /*17f0*/  LOP3.LUT R0, R0, 0x80000000, R3, 0xb8, !PT ;  /* 0x8000000000007812 */ /* 0x000fc800078eb803 */
[----:B------:R-:W-:Y:S01]  /*1800*/  ISETP.GE.AND P0, PT, R5, UR6, PT ;  /* 0x0000000605007c0c */ /* 0x000fe2000bf06270 */
[----:B------:R-:W-:-:S06]  /*1810*/  FADD.RZ R0, R3, R0 ;  /* 0x0000000003007221 */ /* 0x000fcc000000c000 */
[----:B------:R-:W0:Y:S02]  /*1820*/  FRND.TRUNC R0, R0 ;  /* 0x0000000000007307 */ /* 0x000e24000020d000 */
[----:B0-----:R-:W-:-:S04]  /*1830*/  FMNMX R2, R0, 15, PT ;  /* 0x4170000000027809 */ /* 0x001fc80003800000 */
[----:B------:R-:W-:-:S05]  /*1840*/  FMNMX R3, RZ, R2, !PT ;  /* 0x00000002ff037209 */ /* 0x000fca0007800000 */
[----:B------:R-:W-:Y:S01]  /*1850*/  FADD R12, R3, -R18 ;  /* 0x80000012030c7221 */ /* 0x000fe20000000000 */
[----:B------:R-:W-:-:S04]  /*1860*/  IMAD.WIDE R2, R13, 0x4, R36 ;  /* 0x000000040d027825 */ /* 0x000fc800078e0224 */
[----:B------:R-:W-:Y:S01]  /*1870*/  FMUL R11, R21, R12 ;  /* 0x0000000c150b7220 */ /* 0x000fe20000400000 */
[----:B------:R2:W-:Y:S04]  /*1880*/  STG.E desc[UR8][R2.64], R7 ;  /* 0x0000000702007986 */ /* 0x0005e8000c101908 */
[----:B------:R2:W-:Y:S01]  /*1890*/  STG.E desc[UR8][R8.64], R11 ;  /* 0x0000000b08007986 */ /* 0x0005e2000c101908 */
[----:B------:R-:W-:Y:S05]  /*18a0*/  @!P0 BRA `(.L_x_125) ;  /* 0xfffffffc00148947 */ /* 0x000fea000383ffff */
[----:B------:R-:W-:Y:S05]  /*18b0*/  EXIT ;  /* 0x000000000000794d */ /* 0x000fea0003800000 */
.L_x_120:
[----:B--2---:R-:W-:-:S04]  /*18c0*/  IMAD R23, R4, UR7, R5 ;  /* 0x0000000704177c24 */ /* 0x004fc8000f8e0205 */
[----:B0-----:R-:W-:-:S06]  /*18d0*/  IMAD.WIDE R2, R23, 0x4, R10 ;  /* 0x0000000417027825 */ /* 0x001fcc00078e020a */
[----:B------:R-:W2:Y:S01]  /*18e0*/  LDG.E.CONSTANT R3, desc[UR8][R2.64] ;  /* 0x0000000802037981 */ /* 0x000ea2000c1e9900 */
[----:B------:R-:W-:-:S05]  /*18f0*/  IMAD.WIDE R8, R23, 0x4, R12 ;  /* 0x0000000417087825 */ /* 0x000fca00078e020c */
[----:B------:R0:W5:Y:S01]  /*1900*/  LDG.E.CONSTANT R0, desc[UR8][R8.64] ;  /* 0x0000000808007981 */ /* 0x000162000c1e9900 */
[----:B------:R-:W3:Y:S01]  /*1910*/  MUFU.RCP R20, R19 ;  /* 0x0000001300147308 */ /* 0x000ee20000001000 */
[----:B------:R-:W-:Y:S01]  /*1920*/  BSSY.RECONVERGENT B0, `(.L_x_126) ;  /* 0x000000c000007945 */ /* 0x000fe20003800200 */
[----:B---3--:R-:W-:-:S04]  /*1930*/  FFMA R7, -R19, R20, 1 ;  /* 0x3f80000013077423 */ /* 0x008fc80000000114 */
[----:B------:R-:W-:Y:S02]  /*1940*/  FFMA R22, R20, R7, R20 ;  /* 0x0000000714167223 */ /* 0x000fe40000000014 */
[----:B--2---:R-:W2:Y:S02]  /*1950*/  FCHK P0, R3, R19 ;  /* 0x0000001303007302 */ /* 0x004ea40000000000 */
[----:B------:R-:W-:-:S04]  /*1960*/  FFMA R20, R3, R22, RZ ;  /* 0x0000001603147223 */ /* 0x000fc800000000ff */
[----:B------:R-:W-:-:S04]  /*1970*/  FFMA R7, -R19, R20, R3 ;  /* 0x0000001413077223 */ /* 0x000fc80000000103 */
[----:B------:R-:W-:Y:S01]  /*1980*/  FFMA R7, R7, R22, R20 ;  /* 0x0000001607077223 */ /* 0x000fe20000000014 */
[----:B0-2---:R-:W-:Y:S06]  /*1990*/  @!P0 BRA `(.L_x_127) ;  /* 0x0000000000108947 */ /* 0x005fec0003800000 */
[----:B------:R-:W-:Y:S01]  /*19a0*/  IMAD.MOV.U32 R2, RZ, RZ, R19 ;  /* 0x000000ffff027224 */ /* 0x000fe200078e0013 */
[----:B------:R-:W-:-:S07]  /*19b0*/  MOV R8, 0x19d0 ;  /* 0x000019d000087802 */ /* 0x000fce0000000f00 */
[----:B-1---5:R-:W-:Y:S05]  /*19c0*/  CALL.REL.NOINC `($__internal_3_$__cuda_sm3x_div_rn_noftz_f32_slowpath) ;  /* 0x0000000000ac7944 */ /* 0x022fea0003c00000 */
[----:B------:R-:W-:-:S07]  /*19d0*/  IMAD.MOV.U32 R7, RZ, RZ, R2 ;  /* 0x000000ffff077224 */ /* 0x000fce00078e0002 */
.L_x_127:
[----:B------:R-:W-:Y:S05]  /*19e0*/  BSYNC.RECONVERGENT B0 ;  /* 0x0000000000007941 */ /* 0x000fea0003800200 */
.L_x_126:
[----:B------:R-:W-:Y:S01]  /*19f0*/  FADD R7, R7, R6 ;  /* 0x0000000607077221 */ /* 0x000fe20000000000 */
[----:B------:R-:W-:Y:S01]  /*1a00*/  IMAD.MOV.U32 R2, RZ, RZ, 0x3f000000 ;  /* 0x3f000000ff027424 */ /* 0x000fe200078e00ff */
[----:B------:R-:W0:Y:S01]  /*1a10*/  MUFU.RCP R8, R21 ;  /* 0x0000001500087308 */ /* 0x000e220000001000 */
[----:B------:R-:W-:Y:S03]  /*1a20*/  BSSY.RECONVERGENT B0, `(.L_x_128) ;  /* 0x0000012000007945 */ /* 0x000fe60003800200 */
[----:B------:R-:W-:-:S04]  /*1a30*/  LOP3.LUT R2, R2, 0x80000000, R7, 0xb8, !PT ;  /* 0x8000000002027812 */ /* 0x000fc800078eb807 */
[----:B-----5:R-:W-:Y:S01]  /*1a40*/  FCHK P0, R0, R21 ;  /* 0x0000001500007302 */ /* 0x020fe20000000000 */
[----:B------:R-:W-:-:S07]  /*1a50*/  FADD.RZ R2, R7, R2 ;  /* 0x0000000207027221 */ /* 0x000fce000000c000 */
[----:B------:R-:W2:Y:S01]  /*1a60*/  FRND.TRUNC R2, R2 ;  /* 0x0000000200027307 */ /* 0x000ea2000020d000 */
[----:B0-----:R-:W-:-:S04]  /*1a70*/  FFMA R3, -R21, R8, 1 ;  /* 0x3f80000015037423 */ /* 0x001fc80000000108 */
[----:B------:R-:W-:-:S04]  /*1a80*/  FFMA R7, R8, R3, R8 ;  /* 0x0000000308077223 */ /* 0x000fc80000000008 */
[----:B------:R-:W-:-:S04]  /*1a90*/  FFMA R3, R0, R7, RZ ;  /* 0x0000000700037223 */ /* 0x000fc800000000ff */
[----:B------:R-:W-:Y:S01]  /*1aa0*/  FFMA R8, -R21, R3, R0 ;  /* 0x0000000315087223 */ /* 0x000fe20000000100 */
[----:B--2---:R-:W-:-:S03]  /*1ab0*/  FMNMX R25, R2, 255, PT ;  /* 0x437f000002197809 */ /* 0x004fc60003800000 */
[----:B------:R-:W-:Y:S01]  /*1ac0*/  FFMA R3, R8, R7, R3 ;  /* 0x0000000708037223 */ /* 0x000fe20000000003 */
[----:B------:R-:W-:Y:S01]  /*1ad0*/  FMNMX R25, RZ, R25, !PT ;  /* 0x00000019ff197209 */ /* 0x000fe20007800000 */
[----:B------:R-:W-:Y:S06]  /*1ae0*/  @!P0 BRA `(.L_x_129) ;  /* 0x0000000000148947 */ /* 0x000fec0003800000 */
[----:B------:R-:W-:Y:S01]  /*1af0*/  IMAD.MOV.U32 R3, RZ, RZ, R0 ;  /* 0x000000ffff037224 */ /* 0x000fe200078e0000 */
[----:B------:R-:W-:Y:S01]  /*1b00*/  MOV R8, 0x1b30 ;  /* 0x00001b3000087802 */ /* 0x000fe20000000f00 */
[----:B------:R-:W-:-:S07]  /*1b10*/  IMAD.MOV.U32 R2, RZ, RZ, R21 ;  /* 0x000000ffff027224 */ /* 0x000fce00078e0015 */
[----:B-1----:R-:W-:Y:S05]  /*1b20*/  CALL.REL.NOINC `($__internal_3_$__cuda_sm3x_div_rn_noftz_f32_slowpath) ;  /* 0x0000000000547944 */ /* 0x002fea0003c00000 */
[----:B------:R-:W-:-:S07]  /*1b30*/  MOV R3, R2 ;  /* 0x0000000200037202 */ /* 0x000fce0000000f00 */
.L_x_129:
[----:B------:R-:W-:Y:S05]  /*1b40*/  BSYNC.RECONVERGENT B0 ;  /* 0x0000000000007941 */ /* 0x000fea0003800200 */
.L_x_128:
[----:B------:R-:W-:Y:S01]  /*1b50*/  FADD R3, R3, R18 ;  /* 0x0000001203037221 */ /* 0x000fe20000000000 */
[----:B------:R-:W-:Y:S02]  /*1b60*/  IMAD.MOV.U32 R0, RZ, RZ, 0x3f000000 ;  /* 0x3f000000ff007424 */ /* 0x000fe400078e00ff */
[----:B------:R-:W-:Y:S01]  /*1b70*/  FADD R20, R25, -R6 ;  /* 0x8000000619147221 */ /* 0x000fe20000000000 */
[----:B------:R-:W-:Y:S02]  /*1b80*/  IMAD.WIDE R8, R23, 0x4, R16 ;  /* 0x0000000417087825 */ /* 0x000fe400078e0210 */
[----:B------:R-:W-:Y:S02]  /*1b90*/  LOP3.LUT R0, R0, 0x80000000, R3, 0xb8, !PT ;  /* 0x8000000000007812 */ /* 0x000fe400078eb803 */
[----:B------:R-:W-:Y:S01]  /*1ba0*/  FMUL R7, R19, R20 ;  /* 0x0000001413077220 */ /* 0x000fe20000400000 */
[----:B------:R-:W-:Y:S02]  /*1bb0*/  VIADD R5, R5, UR4 ;  /* 0x0000000405057c36 */ /* 0x000fe40008000000 */
[----:B------:R-:W-:-:S03]  /*1bc0*/  FADD.RZ R0, R3, R0 ;  /* 0x0000000003007221 */ /* 0x000fc6000000c000 */
[----:B------:R-:W-:-:S03]  /*1bd0*/  ISETP.GE.AND P0, PT, R5, UR7, PT ;  /* 0x0000000705007c0c */ /* 0x000fc6000bf06270 */
        /* <DEDUP_REMOVED lines=10> */
        .weak           $__internal_3_$__cuda_sm3x_div_rn_noftz_f32_slowpath
        .type           $__internal_3_$__cuda_sm3x_div_rn_noftz_f32_slowpath,@function
        .size           $__internal_3_$__cuda_sm3x_div_rn_noftz_f32_slowpath,(.L_x_166 - $__internal_3_$__cuda_sm3x_div_rn_noftz_f32_slowpath)
$__internal_3_$__cuda_sm3x_div_rn_noftz_f32_slowpath:
[----:B------:R-:W-:Y:S01]  /*1c80*/  SHF.R.U32.HI R7, RZ, 0x17, R2 ;  /* 0x00000017ff077819 */ /* 0x000fe20000011602 */
[----:B------:R-:W-:Y:S01]  /*1c90*/  BSSY.RECONVERGENT B1, `(.L_x_130) ;  /* 0x0000062000017945 */ /* 0x000fe20003800200 */
[----:B------:R-:W-:Y:S02]  /*1ca0*/  SHF.R.U32.HI R20, RZ, 0x17, R3 ;  /* 0x00000017ff147819 */ /* 0x000fe40000011603 */
[----:B------:R-:W-:Y:S02]  /*1cb0*/  LOP3.LUT R7, R7, 0xff, RZ, 0xc0, !PT ;  /* 0x000000ff07077812 */ /* 0x000fe400078ec0ff */
[----:B------:R-:W-:-:S03]  /*1cc0*/  LOP3.LUT R20, R20, 0xff, RZ, 0xc0, !PT ;  /* 0x000000ff14147812 */ /* 0x000fc600078ec0ff */
[----:B------:R-:W-:Y:S02]  /*1cd0*/  VIADD R22, R7, 0xffffffff ;  /* 0xffffffff07167836 */ /* 0x000fe40000000000 */
[----:B------:R-:W-:-:S03]  /*1ce0*/  VIADD R24, R20, 0xffffffff ;  /* 0xffffffff14187836 */ /* 0x000fc60000000000 */
[----:B------:R-:W-:-:S04]  /*1cf0*/  ISETP.GT.U32.AND P0, PT, R22, 0xfd, PT ;  /* 0x000000fd1600780c */ /* 0x000fc80003f04070 */
[----:B------:R-:W-:-:S13]  /*1d00*/  ISETP.GT.U32.OR P0, PT, R24, 0xfd, P0 ;  /* 0x000000fd1800780c */ /* 0x000fda0000704470 */
[----:B------:R-:W-:Y:S01]  /*1d10*/  @!P0 IMAD.MOV.U32 R9, RZ, RZ, RZ ;  /* 0x000000ffff098224 */ /* 0x000fe200078e00ff */
        /* <DEDUP_REMOVED lines=24> */
.L_x_131:
[----:B------:R-:W-:Y:S01]  /*1ea0*/  LEA R27, R7, 0xc0800000, 0x17 ;  /* 0xc0800000071b7811 */ /* 0x000fe200078eb8ff */
[----:B------:R-:W-:Y:S01]  /*1eb0*/  VIADD R20, R20, 0xffffff81 ;  /* 0xffffff8114147836 */ /* 0x000fe20000000000 */
[----:B------:R-:W-:Y:S03]  /*1ec0*/  BSSY.RECONVERGENT B2, `(.L_x_136) ;  /* 0x0000035000027945 */ /* 0x000fe60003800200 */
[----:B------:R-:W-:Y:S02]  /*1ed0*/  IMAD.IADD R24, R2, 0x1, -R27 ;  /* 0x0000000102187824 */ /* 0x000fe400078e0a1b */
[C---:B------:R-:W-:Y:S01]  /*1ee0*/  IMAD R2, R20.reuse, -0x800000, R3 ;  /* 0xff80000014027824 */ /* 0x040fe200078e0203 */
[----:B------:R-:W-:Y:S01]  /*1ef0*/  IADD3 R20, PT, PT, R20, 0x7f, -R7 ;  /* 0x0000007f14147810 */ /* 0x000fe20007ffe807 */
[----:B------:R-:W0:Y:S01]  /*1f00*/  MUFU.RCP R22, R24 ;  /* 0x0000001800167308 */ /* 0x000e220000001000 */
[----:B------:R-:W-:-:S03]  /*1f10*/  FADD.FTZ R27, -R24, -RZ ;  /* 0x800000ff181b7221 */ /* 0x000fc60000010100 */
[----:B------:R-:W-:Y:S02]  /*1f20*/  IMAD.IADD R9, R20, 0x1, R9 ;  /* 0x0000000114097824 */ /* 0x000fe400078e0209 */
        /* <DEDUP_REMOVED lines=20> */
[-CC-:B------:R-:W-:Y:S01]  /*2070*/  FFMA.RZ R7, R29, R27.reuse, R22.reuse ;  /* 0x0000001b1d077223 */ /* 0x180fe2000000c016 */
[----:B------:R-:W-:Y:S01]  /*2080*/  IADD3 R20, PT, PT, R3, 0x20, RZ ;  /* 0x0000002003147810 */ /* 0x000fe20007ffe0ff */
[CCC-:B------:R-:W-:Y:S01]  /*2090*/  FFMA.RP R9, R29.reuse, R27.reuse, R22.reuse ;  /* 0x0000001b1d097223 */ /* 0x1c0fe20000008016 */
[----:B------:R-:W-:Y:S01]  /*20a0*/  FFMA.RM R22, R29, R27, R22 ;  /* 0x0000001b1d167223 */ /* 0x000fe20000004016 */
[----:B------:R-:W-:Y:S02]  /*20b0*/  ISETP.NE.AND P3, PT, R3, RZ, PT ;  /* 0x000000ff0300720c */ /* 0x000fe40003f65270 */
[----:B------:R-:W-:Y:S02]  /*20c0*/  LOP3.LUT R7, R7, 0x7fffff, RZ, 0xc0, !PT ;  /* 0x007fffff07077812 */ /* 0x000fe400078ec0ff */
[----:B------:R-:W-:Y:S01]  /*20d0*/  ISETP.NE.AND P1, PT, R3, RZ, PT ;  /* 0x000000ff0300720c */ /* 0x000fe20003f25270 */
        /* <DEDUP_REMOVED lines=15> */
.L_x_138:
[----:B------:R-:W-:-:S04]  /*21d0*/  LOP3.LUT R2, R2, 0x80000000, RZ, 0xc0, !PT ;  /* 0x8000000002027812 */ /* 0x000fc800078ec0ff */
[----:B------:R-:W-:Y:S01]  /*21e0*/  LOP3.LUT R2, R2, 0x7f800000, RZ, 0xfc, !PT ;  /* 0x7f80000002027812 */ /* 0x000fe200078efcff */
[----:B------:R-:W-:Y:S06]  /*21f0*/  BRA `(.L_x_139) ;  /* 0x0000000000047947 */ /* 0x000fec0003800000 */
.L_x_137:
[----:B------:R-:W-:-:S07]  /*2200*/  IMAD R2, R9, 0x800000, R2 ;  /* 0x0080000009027824 */ /* 0x000fce00078e0202 */
.L_x_139:
[----:B------:R-:W-:Y:S05]  /*2210*/  BSYNC.RECONVERGENT B2 ;  /* 0x0000000000027941 */ /* 0x000fea0003800200 */
.L_x_136:
[----:B------:R-:W-:Y:S05]  /*2220*/  BRA `(.L_x_140) ;  /* 0x0000000000207947 */ /* 0x000fea0003800000 */
.L_x_135:
[----:B------:R-:W-:-:S04]  /*2230*/  LOP3.LUT R2, R2, 0x80000000, R3, 0x48, !PT ;  /* 0x8000000002027812 */ /* 0x000fc800078e4803 */
[----:B------:R-:W-:Y:S01]  /*2240*/  LOP3.LUT R2, R2, 0x7f800000, RZ, 0xfc, !PT ;  /* 0x7f80000002027812 */ /* 0x000fe200078efcff */
[----:B------:R-:W-:Y:S06]  /*2250*/  BRA `(.L_x_140) ;  /* 0x0000000000147947 */ /* 0x000fec0003800000 */
.L_x_134:
[----:B------:R-:W-:Y:S01]  /*2260*/  LOP3.LUT R2, R2, 0x80000000, R3, 0x48, !PT ;  /* 0x8000000002027812 */ /* 0x000fe200078e4803 */
[----:B------:R-:W-:Y:S06]  /*2270*/  BRA `(.L_x_140) ;  /* 0x00000000000c7947 */ /* 0x000fec0003800000 */
.L_x_133:
[----:B------:R-:W0:Y:S01]  /*2280*/  MUFU.RSQ R2, -QNAN ;  /* 0xffc0000000027908 */ /* 0x000e220000001400 */
[----:B------:R-:W-:Y:S05]  /*2290*/  BRA `(.L_x_140) ;  /* 0x0000000000047947 */ /* 0x000fea0003800000 */
.L_x_132:
[----:B------:R-:W-:-:S07]  /*22a0*/  FADD.FTZ R2, R3, R2 ;  /* 0x0000000203027221 */ /* 0x000fce0000010000 */
.L_x_140:
[----:B------:R-:W-:Y:S05]  /*22b0*/  BSYNC.RECONVERGENT B1 ;  /* 0x0000000000017941 */ /* 0x000fea0003800200 */
.L_x_130:
[----:B------:R-:W-:-:S04]  /*22c0*/  IMAD.MOV.U32 R9, RZ, RZ, 0x0 ;  /* 0x00000000ff097424 */ /* 0x000fc800078e00ff */
[----:B0-----:R-:W-:Y:S05]  /*22d0*/  RET.REL.NODEC R8 `(_Z31quantization_compression_kernelPKfS0_PfS1_S1_iii) ;  /* 0xffffffdc08487950 */ /* 0x001fea0003c3ffff */
.L_x_141:
        /* <DEDUP_REMOVED lines=10> */
.L_x_166:


//--------------------- .text._Z23lora_compression_kernelPKfS0_PfS1_S0_S0_S0_S0_iiif --------------------------
	.section	.text._Z23lora_compression_kernelPKfS0_PfS1_S0_S0_S0_S0_iiif,"ax",@progbits
	.align	128
        .global         _Z23lora_compression_kernelPKfS0_PfS1_S0_S0_S0_S0_iiif
        .type           _Z23lora_compression_kernelPKfS0_PfS1_S0_S0_S0_S0_iiif,@function
        .size           _Z23lora_compression_kernelPKfS0_PfS1_S0_S0_S0_S0_iiif,(.L_x_173 - _Z23lora_compression_kernelPKfS0_PfS1_S0_S0_S0_S0_iiif)
        .other          _Z23lora_compression_kernelPKfS0_PfS1_S0_S0_S0_S0_iiif,@"STO_CUDA_ENTRY STV_DEFAULT"
_Z23lora_compression_kernelPKfS0_PfS1_S0_S0_S0_S0_iiif:
.text._Z23lora_compression_kernelPKfS0_PfS1_S0_S0_S0_S0_iiif:
        /* <DEDUP_REMOVED lines=8> */
[----:B------:R-:W0:Y:S01]  /*0080*/  LDC.64 R6, c[0x0][0x380] ;  /* 0x0000e000ff067b82 */ /* 0x000e220000000a00 */
[----:B------:R-:W1:Y:S01]  /*0090*/  LDCU.64 UR16, c[0x0][0x358] ;  /* 0x00006b00ff1077ac */ /* 0x000e620008000a00 */
[----:B------:R-:W-:Y:S01]  /*00a0*/  UIMAD UR6, UR6, UR15, URZ ;  /* 0x0000000f060672a4 */ /* 0x000fe2000f8e02ff */
[----:B------:R-:W2:Y:S05]  /*00b0*/  LDCU UR7, c[0x0][0x3c8] ;  /* 0x00007900ff0777ac */ /* 0x000eaa0008000800 */
[----:B------:R-:W-:-:S05]  /*00c0*/  IADD3 R2, PT, PT, R0, UR6, RZ ;  /* 0x0000000600027c10 */ /* 0x000fca000fffe0ff */
[----:B0-----:R-:W-:-:S05]  /*00d0*/  IMAD.WIDE.U32 R6, R2, 0x4, R6 ;  /* 0x0000000402067825 */ /* 0x001fca00078e0006 */
[----:B-1----:R0:W5:Y:S01]  /*00e0*/  LDG.E.CONSTANT R3, desc[UR16][R6.64] ;  /* 0x0000001006037981 */ /* 0x002162000c1e9900 */
[----:B--2---:R-:W-:Y:S01]  /*00f0*/  UISETP.GE.AND UP0, UPT, UR7, 0x1, UPT ;  /* 0x000000010700788c */ /* 0x004fe2000bf06270 */
[----:B------:R-:W-:-:S08]  /*0100*/  HFMA2 R4, -RZ, RZ, 0, 0 ;  /* 0x00000000ff047431 */ /* 0x000fd000000001ff */
[----:B0-----:R-:W-:Y:S05]  /*0110*/  BRA.U !UP0, `(.L_x_142) ;  /* 0x0000000908487547 */ /* 0x001fea000b800000 */
[----:B------:R-:W-:Y:S01]  /*0120*/  UIADD3 UR4, UPT, UPT, UR15, -0x1, URZ ;  /* 0xffffffff0f047890 */ /* 0x000fe2000fffe0ff */
[----:B------:R-:W-:Y:S01]  /*0130*/  MOV R4, RZ ;  /* 0x000000ff00047202 */ /* 0x000fe20000000f00 */
[----:B------:R-:W-:Y:S02]  /*0140*/  ULOP3.LUT UR8, UR15, 0x7, URZ, 0xc0, !UPT ;  /* 0x000000070f087892 */ /* 0x000fe4000f8ec0ff */
[----:B------:R-:W-:Y:S02]  /*0150*/  UISETP.GE.U32.AND UP0, UPT, UR4, 0x7, UPT ;  /* 0x000000070400788c */ /* 0x000fe4000bf06070 */
[----:B------:R-:W-:Y:S02]  /*0160*/  ULOP3.LUT UR9, UR15, 0x3, URZ, 0xc0, !UPT ;  /* 0x000000030f097892 */ /* 0x000fe4000f8ec0ff */
[----:B------:R-:W-:Y:S01]  /*0170*/  ULOP3.LUT UR5, UR15, 0x7ffffff8, URZ, 0xc0, !UPT ;  /* 0x7ffffff80f057892 */ /* 0x000fe2000f8ec0ff */
[----:B------:R-:W-:-:S11]  /*0180*/  UMOV UR4, URZ ;  /* 0x000000ff00047c82 */ /* 0x000fd60008000000 */
.L_x_148:
[----:B------:R-:W-:Y:S01]  /*0190*/  HFMA2 R5, -RZ, RZ, 0, 0 ;  /* 0x00000000ff057431 */ /* 0x000fe200000001ff */
[----:B------:R-:W-:Y:S01]  /*01a0*/  MOV R7, RZ ;  /* 0x000000ff00077202 */ /* 0x000fe20000000f00 */
[----:B------:R-:W-:Y:S06]  /*01b0*/  BRA.U !UP0, `(.L_x_143) ;  /* 0x0000000108cc7547 */ /* 0x000fec000b800000 */
[----:B------:R-:W-:Y:S02]  /*01c0*/  MOV R7, RZ ;  /* 0x000000ff00077202 */ /* 0x000fe40000000f00 */
[----:B------:R-:W-:-:S07]  /*01d0*/  MOV R5, RZ ;  /* 0x000000ff00057202 */ /* 0x000fce0000000f00 */
.L_x_144:
[----:B------:R-:W0:Y:S01]  /*01e0*/  LDC R20, c[0x0][0x3c8] ;  /* 0x0000f200ff147b82 */ /* 0x000e220000000800 */
[----:B------:R-:W-:-:S07]  /*01f0*/  IADD3 R9, PT, PT, R5, UR6, RZ ;  /* 0x0000000605097c10 */ /* 0x000fce000fffe0ff */
[----:B------:R-:W1:Y:S08]  /*0200*/  LDC.64 R22, c[0x0][0x380] ;  /* 0x0000e000ff167b82 */ /* 0x000e700000000a00 */
[----:B------:R-:W2:Y:S01]  /*0210*/  LDC.64 R14, c[0x0][0x3a0] ;  /* 0x0000e800ff0e7b82 */ /* 0x000ea20000000a00 */
[----:B0-----:R-:W-:-:S05]  /*0220*/  IMAD R17, R5, R20, UR4 ;  /* 0x0000000405117e24 */ /* 0x001fca000f8e0214 */
[----:B------:R-:W-:Y:S01]  /*0230*/  IADD3 R27, PT, PT, R17, R20, RZ ;  /* 0x00000014111b7210 */ /* 0x000fe20007ffe0ff */
[----:B-1----:R-:W-:-:S03]  /*0240*/  IMAD.WIDE.U32 R22, R9, 0x4, R22 ;  /* 0x0000000409167825 */ /* 0x002fc600078e0016 */
[----:B------:R-:W-:-:S04]  /*0250*/  IADD3 R29, PT, PT, R27, R20, RZ ;  /* 0x000000141b1d7210 */ /* 0x000fc80007ffe0ff */
[-C--:B------:R-:W-:Y:S01]  /*0260*/  IADD3 R19, PT, PT, R29, R20.reuse, RZ ;  /* 0x000000141d137210 */ /* 0x080fe20007ffe0ff */
[----:B------:R-:W3:Y:S01]  /*0270*/  LDG.E.CONSTANT R12, desc[UR16][R22.64] ;  /* 0x00000010160c7981 */ /* 0x000ee2000c1e9900 */
[--C-:B--2---:R-:W-:Y:S02]  /*0280*/  IMAD.WIDE.U32 R16, R17, 0x4, R14.reuse ;  /* 0x0000000411107825 */ /* 0x104fe400078e000e */
[----:B------:R-:W-:Y:S01]  /*0290*/  IADD3 R21, PT, PT, R19, R20, RZ ;  /* 0x0000001413157210 */ /* 0x000fe20007ffe0ff */
[----:B------:R-:W2:Y:S01]  /*02a0*/  LDG.E.CONSTANT R24, desc[UR16][R22.64+0x4] ;  /* 0x0000041016187981 */ /* 0x000ea2000c1e9900 */
[----:B------:R-:W-:-:S03]  /*02b0*/  IMAD.WIDE.U32 R26, R27, 0x4, R14 ;  /* 0x000000041b1a7825 */ /* 0x000fc600078e000e */
[----:B------:R0:W3:Y:S01]  /*02c0*/  LDG.E.CONSTANT R25, desc[UR16][R16.64] ;  /* 0x0000001010197981 */ /* 0x0000e2000c1e9900 */
[----:B------:R-:W-:-:S03]  /*02d0*/  IMAD.WIDE.U32 R28, R29, 0x4, R14 ;  /* 0x000000041d1c7825 */ /* 0x000fc600078e000e */
[----:B------:R-:W2:Y:S04]  /*02e0*/  LDG.E.CONSTANT R27, desc[UR16][R26.64] ;  /* 0x000000101a1b7981 */ /* 0x000ea8000c1e9900 */
[----:B------:R-:W4:Y:S01]  /*02f0*/  LDG.E.CONSTANT R13, desc[UR16][R22.64+0x8] ;  /* 0x00000810160d7981 */ /* 0x000f22000c1e9900 */
[----:B0-----:R-:W-:-:S03]  /*0300*/  IMAD.WIDE.U32 R16, R19, 0x4, R14 ;  /* 0x0000000413107825 */ /* 0x001fc600078e000e */
[----:B------:R-:W4:Y:S01]  /*0310*/  LDG.E.CONSTANT R28, desc[UR16][R28.64] ;  /* 0x000000101c1c7981 */ /* 0x000f22000c1e9900 */
[C-C-:B------:R-:W-:Y:S01]  /*0320*/  IMAD.WIDE.U32 R18, R21.reuse, 0x4, R14.reuse ;  /* 0x0000000415127825 */ /* 0x140fe200078e000e */
[-C--:B------:R-:W-:Y:S02]  /*0330*/  IADD3 R21, PT, PT, R21, R20.reuse, RZ ;  /* 0x0000001415157210 */ /* 0x080fe40007ffe0ff */
[----:B------:R-:W4:Y:S04]  /*0340*/  LDG.E.CONSTANT R11, desc[UR16][R22.64+0xc] ;  /* 0x00000c10160b7981 */ /* 0x000f28000c1e9900 */
[----:B------:R-:W4:Y:S04]  /*0350*/  LDG.E.CONSTANT R10, desc[UR16][R22.64+0x10] ;  /* 0x00001010160a7981 */ /* 0x000f28000c1e9900 */
[----:B------:R-:W4:Y:S04]  /*0360*/  LDG.E.CONSTANT R9, desc[UR16][R22.64+0x14] ;  /* 0x0000141016097981 */ /* 0x000f28000c1e9900 */
[----:B------:R-:W4:Y:S04]  /*0370*/  LDG.E.CONSTANT R8, desc[UR16][R22.64+0x18] ;  /* 0x0000181016087981 */ /* 0x000f28000c1e9900 */
[----:B------:R0:W4:Y:S04]  /*0380*/  LDG.E.CONSTANT R6, desc[UR16][R22.64+0x1c] ;  /* 0x00001c1016067981 */ /* 0x000128000c1e9900 */
[----:B------:R1:W4:Y:S04]  /*0390*/  LDG.E.CONSTANT R16, desc[UR16][R16.64] ;  /* 0x0000001010107981 */ /* 0x000328000c1e9900 */
[----:B------:R-:W4:Y:S01]  /*03a0*/  LDG.E.CONSTANT R19, desc[UR16][R18.64] ;  /* 0x0000001012137981 */ /* 0x000f22000c1e9900 */
[C---:B0-----:R-:W-:Y:S01]  /*03b0*/  IMAD.WIDE.U32 R22, R21.reuse, 0x4, R14 ;  /* 0x0000000415167825 */ /* 0x041fe200078e000e */
[----:B------:R-:W-:-:S04]  /*03c0*/  IADD3 R21, PT, PT, R21, R20, RZ ;  /* 0x0000001415157210 */ /* 0x000fc80007ffe0ff */
[C---:B-1----:R-:W-:Y:S01]  /*03d0*/  IADD3 R17, PT, PT, R21.reuse, R20, RZ ;  /* 0x0000001415117210 */ /* 0x042fe20007ffe0ff */
[--C-:B------:R-:W-:Y:S01]  /*03e0*/  IMAD.WIDE.U32 R20, R21, 0x4, R14.reuse ;  /* 0x0000000415147825 */ /* 0x100fe200078e000e */
[----:B------:R-:W4:Y:S03]  /*03f0*/  LDG.E.CONSTANT R22, desc[UR16][R22.64] ;  /* 0x0000001016167981 */ /* 0x000f26000c1e9900 */
[----:B------:R-:W-:Y:S02]  /*0400*/  IMAD.WIDE.U32 R14, R17, 0x4, R14 ;  /* 0x00000004110e7825 */ /* 0x000fe400078e000e */
[----:B------:R-:W4:Y:S04]  /*0410*/  LDG.E.CONSTANT R21, desc[UR16][R20.64] ;  /* 0x0000001014157981 */ /* 0x000f28000c1e9900 */
[----:B------:R-:W4:Y:S01]  /*0420*/  LDG.E.CONSTANT R14, desc[UR16][R14.64] ;  /* 0x000000100e0e7981 */ /* 0x000f22000c1e9900 */
[----:B------:R-:W-:-:S04]  /*0430*/  IADD3 R5, PT, PT, R5, 0x8, RZ ;  /* 0x0000000805057810 */ /* 0x000fc80007ffe0ff */
[----:B------:R-:W-:Y:S01]  /*0440*/  ISETP.NE.AND P0, PT, R5, UR5, PT ;  /* 0x0000000505007c0c */ /* 0x000fe2000bf05270 */
[----:B---3--:R-:W-:-:S04]  /*0450*/  FFMA R25, R12, R25, R7 ;  /* 0x000000190c197223 */ /* 0x008fc80000000007 */
[----:B--2---:R-:W-:-:S04]  /*0460*/  FFMA R24, R24, R27, R25 ;  /* 0x0000001b18187223 */ /* 0x004fc80000000019 */
[----:B----4-:R-:W-:-:S04]  /*0470*/  FFMA R24, R13, R28, R24 ;  /* 0x0000001c0d187223 */ /* 0x010fc80000000018 */
[----:B------:R-:W-:-:S04]  /*0480*/  FFMA R11, R11, R16, R24 ;  /* 0x000000100b0b7223 */ /* 0x000fc80000000018 */
[----:B------:R-:W-:-:S04]  /*0490*/  FFMA R10, R10, R19, R11 ;  /* 0x000000130a0a7223 */ /* 0x000fc8000000000b */
[----:B------:R-:W-:-:S04]  /*04a0*/  FFMA R9, R9, R22, R10 ;  /* 0x0000001609097223 */ /* 0x000fc8000000000a */
[----:B------:R-:W-:-:S04]  /*04b0*/  FFMA R9, R8, R21, R9 ;  /* 0x0000001508097223 */ /* 0x000fc80000000009 */
[----:B------:R-:W-:Y:S01]  /*04c0*/  FFMA R7, R6, R14, R9 ;  /* 0x0000000e06077223 */ /* 0x000fe20000000009 */
[----:B------:R-:W-:Y:S06]  /*04d0*/  @P0 BRA `(.L_x_144) ;  /* 0xfffffffc00400947 */ /* 0x000fec000383ffff */
[----:B------:R-:W-:-:S07]  /*04e0*/  MOV R5, UR5 ;  /* 0x0000000500057c02 */ /* 0x000fce0008000f00 */
.L_x_143:
[----:B------:R-:W-:-:S09]  /*04f0*/  UISETP.NE.AND UP1, UPT, UR8, URZ, UPT ;  /* 0x000000ff0800728c */ /* 0x000fd2000bf25270 */
[----:B------:R-:W-:Y:S05]  /*0500*/  BRA.U !UP1, `(.L_x_145) ;  /* 0x0000000509207547 */ /* 0x000fea000b800000 */
[----:B------:R-:W-:Y:S02]  /*0510*/  UIADD3 UR7, UPT, UPT, UR8, -0x1, URZ ;  /* 0xffffffff08077890 */ /* 0x000fe4000fffe0ff */
[----:B------:R-:W-:Y:S02]  /*0520*/  UISETP.NE.AND UP2, UPT, UR9, URZ, UPT ;  /* 0x000000ff0900728c */ /* 0x000fe4000bf45270 */
[----:B------:R-:W-:-:S09]  /*0530*/  UISETP.GE.U32.AND UP1, UPT, UR7, 0x3, UPT ;  /* 0x000000030700788c */ /* 0x000fd2000bf26070 */
[----:B------:R-:W-:Y:S05]  /*0540*/  BRA.U !UP1, `(.L_x_146) ;  /* 0x00000001097c7547 */ /* 0x000fea000b800000 */
[----:B------:R-:W0:Y:S01]  /*0550*/  LDC R6, c[0x0][0x3c8] ;  /* 0x0000f200ff067b82 */ /* 0x000e220000000800 */
[C---:B------:R-:W-:Y:S02]  /*0560*/  IADD3 R13, PT, PT, R5.reuse, UR6, RZ ;  /* 0x00000006050d7c10 */ /* 0x040fe4000fffe0ff */
[----:B------:R-:W-:-:S04]  /*0570*/  IADD3 R18, P0, PT, R5, UR6, RZ ;  /* 0x0000000605127c10 */ /* 0x000fc8000ff1e0ff */
[----:B------:R-:W-:Y:S01]  /*0580*/  IADD3.X R20, PT, PT, RZ, RZ, RZ, P0, !PT ;  /* 0x000000ffff147210 */ /* 0x000fe200007fe4ff */
[----:B------:R-:W1:Y:S08]  /*0590*/  LDC.64 R14, c[0x0][0x380] ;  /* 0x0000e000ff0e7b82 */ /* 0x000e700000000a00 */
[----:B------:R-:W2:Y:S08]  /*05a0*/  LDC.64 R10, c[0x0][0x3a0] ;  /* 0x0000e800ff0a7b82 */ /* 0x000eb00000000a00 */
[----:B------:R-:W3:Y:S01]  /*05b0*/  LDC.64 R8, c[0x0][0x380] ;  /* 0x0000e000ff087b82 */ /* 0x000ee20000000a00 */
[----:B0-----:R-:W-:-:S05]  /*05c0*/  IMAD R17, R5, R6, UR4 ;  /* 0x0000000405117e24 */ /* 0x001fca000f8e0206 */
[----:B------:R-:W-:Y:S01]  /*05d0*/  IADD3 R19, PT, PT, R17, R6, RZ ;  /* 0x0000000611137210 */ /* 0x000fe20007ffe0ff */
[----:B-1----:R-:W-:-:S06]  /*05e0*/  IMAD.WIDE.U32 R14, R13, 0x4, R14 ;  /* 0x000000040d0e7825 */ /* 0x002fcc00078e000e */
[----:B------:R-:W4:Y:S01]  /*05f0*/  LDG.E.CONSTANT R14, desc[UR16][R14.64] ;  /* 0x000000100e0e7981 */ /* 0x000f22000c1e9900 */
[----:B--2---:R-:W-:-:S04]  /*0600*/  IMAD.WIDE.U32 R16, R17, 0x4, R10 ;  /* 0x0000000411107825 */ /* 0x004fc800078e000a */
[C---:B------:R-:W-:Y:S01]  /*0610*/  IMAD.WIDE.U32 R12, R19.reuse, 0x4, R10 ;  /* 0x00000004130c7825 */ /* 0x040fe200078e000a */
[----:B------:R-:W-:Y:S01]  /*0620*/  IADD3 R19, PT, PT, R19, R6, RZ ;  /* 0x0000000613137210 */ /* 0x000fe20007ffe0ff */
[----:B------:R-:W4:Y:S01]  /*0630*/  LDG.E.CONSTANT R16, desc[UR16][R16.64] ;  /* 0x0000001010107981 */ /* 0x000f22000c1e9900 */
[C---:B---3--:R-:W-:Y:S02]  /*0640*/  LEA R8, P0, R18.reuse, R8, 0x2 ;  /* 0x0000000812087211 */ /* 0x048fe400078010ff */
[C---:B------:R-:W-:Y:S01]  /*0650*/  IADD3 R23, PT, PT, R19.reuse, R6, RZ ;  /* 0x0000000613177210 */ /* 0x040fe20007ffe0ff */
[----:B------:R-:W2:Y:S01]  /*0660*/  LDG.E.CONSTANT R12, desc[UR16][R12.64] ;  /* 0x000000100c0c7981 */ /* 0x000ea2000c1e9900 */
[----:B------:R-:W-:Y:S01]  /*0670*/  LEA.HI.X R9, R18, R9, R20, 0x2, P0 ;  /* 0x0000000912097211 */ /* 0x000fe200000f1414 */
[----:B------:R-:W-:-:S04]  /*0680*/  IMAD.WIDE.U32 R18, R19, 0x4, R10 ;  /* 0x0000000413127825 */ /* 0x000fc800078e000a */
[----:B------:R-:W2:Y:S01]  /*0690*/  LDG.E.CONSTANT R21, desc[UR16][R8.64+0x4] ;  /* 0x0000041008157981 */ /* 0x000ea2000c1e9900 */
[----:B------:R-:W-:-:S03]  /*06a0*/  IMAD.WIDE.U32 R10, R23, 0x4, R10 ;  /* 0x00000004170a7825 */ /* 0x000fc600078e000a */
[----:B------:R-:W3:Y:S04]  /*06b0*/  LDG.E.CONSTANT R18, desc[UR16][R18.64] ;  /* 0x0000001012127981 */ /* 0x000ee8000c1e9900 */
[----:B------:R-:W3:Y:S04]  /*06c0*/  LDG.E.CONSTANT R23, desc[UR16][R8.64+0x8] ;  /* 0x0000081008177981 */ /* 0x000ee8000c1e9900 */
[----:B------:R-:W3:Y:S04]  /*06d0*/  LDG.E.CONSTANT R10, desc[UR16][R10.64] ;  /* 0x000000100a0a7981 */ /* 0x000ee8000c1e9900 */
[----:B------:R-:W3:Y:S01]  /*06e0*/  LDG.E.CONSTANT R15, desc[UR16][R8.64+0xc] ;  /* 0x00000c10080f7981 */ /* 0x000ee2000c1e9900 */
[----:B------:R-:W-:Y:S01]  /*06f0*/  IADD3 R5, PT, PT, R5, 0x4, RZ ;  /* 0x0000000405057810 */ /* 0x000fe20007ffe0ff */
[----:B----4-:R-:W-:-:S04]  /*0700*/  FFMA R14, R14, R16, R7 ;  /* 0x000000100e0e7223 */ /* 0x010fc80000000007 */
[----:B--2---:R-:W-:-:S04]  /*0710*/  FFMA R14, R21, R12, R14 ;  /* 0x0000000c150e7223 */ /* 0x004fc8000000000e */
[----:B---3--:R-:W-:-:S04]  /*0720*/  FFMA R14, R23, R18, R14 ;  /* 0x00000012170e7223 */ /* 0x008fc8000000000e */
[----:B------:R-:W-:-:S07]  /*0730*/  FFMA R7, R15, R10, R14 ;  /* 0x0000000a0f077223 */ /* 0x000fce000000000e */
.L_x_146:
[----:B------:R-:W-:Y:S05]  /*0740*/  BRA.U !UP2, `(.L_x_145) ;  /* 0x000000010a907547 */ /* 0x000fea000b800000 */
[----:B------:R-:W0:Y:S01]  /*0750*/  LDCU UR7, c[0x0][0x3c4] ;  /* 0x00007880ff0777ac */ /* 0x000e220008000800 */
[----:B------:R-:W-:Y:S02]  /*0760*/  UISETP.NE.AND UP1, UPT, UR9, 0x1, UPT ;  /* 0x000000010900788c */ /* 0x000fe4000bf25270 */
[----:B0-----:R-:W-:-:S07]  /*0770*/  ULOP3.LUT UP2, URZ, UR7, 0x1, URZ, 0xc0, !UPT ;  /* 0x0000000107ff7892 */ /* 0x001fce000f84c0ff */
        /* <DEDUP_REMOVED lines=13> */
[----:B------:R-:W-:Y:S02]  /*0850*/  IMAD.WIDE.U32 R8, R19, 0x4, R8 ;  /* 0x0000000413087825 */ /* 0x000fe400078e0008 */
[----:B------:R-:W4:Y:S01]  /*0860*/  LDG.E.CONSTANT R14, desc[UR16][R14.64] ;  /* 0x000000100e0e7981 */ /* 0x000f22000c1e9900 */
[----:B---3--:R-:W-:-:S03]  /*0870*/  LEA R10, P0, R16, R10, 0x2 ;  /* 0x0000000a100a7211 */ /* 0x008fc600078010ff */
[----:B------:R-:W2:Y:S01]  /*0880*/  LDG.E.CONSTANT R8, desc[UR16][R8.64] ;  /* 0x0000001008087981 */ /* 0x000ea2000c1e9900 */
[----:B------:R-:W-:-:S05]  /*0890*/  LEA.HI.X R11, R16, R11, R18, 0x2, P0 ;  /* 0x0000000b100b7211 */ /* 0x000fca00000f1412 */
[----:B------:R-:W2:Y:S01]  /*08a0*/  LDG.E.CONSTANT R10, desc[UR16][R10.64+0x4] ;  /* 0x000004100a0a7981 */ /* 0x000ea2000c1e9900 */
[----:B------:R-:W-:Y:S01]  /*08b0*/  IADD3 R5, PT, PT, R5, 0x2, RZ ;  /* 0x0000000205057810 */ /* 0x000fe20007ffe0ff */
[----:B----4-:R-:W-:-:S04]  /*08c0*/  FFMA R7, R12, R14, R7 ;  /* 0x0000000e0c077223 */ /* 0x010fc80000000007 */
[----:B--2---:R-:W-:-:S07]  /*08d0*/  FFMA R7, R10, R8, R7 ;  /* 0x000000080a077223 */ /* 0x004fce0000000007 */
.L_x_147:
[----:B------:R-:W-:Y:S05]  /*08e0*/  BRA.U !UP2, `(.L_x_145) ;  /* 0x000000010a287547 */ /* 0x000fea000b800000 */
[----:B------:R-:W0:Y:S01]  /*08f0*/  LDC R6, c[0x0][0x3c8] ;  /* 0x0000f200ff067b82 */ /* 0x000e220000000800 */
[----:B------:R-:W-:-:S07]  /*0900*/  IADD3 R13, PT, PT, R5, UR6, RZ ;  /* 0x00000006050d7c10 */ /* 0x000fce000fffe0ff */
[----:B------:R-:W1:Y:S08]  /*0910*/  LDC.64 R8, c[0x0][0x380] ;  /* 0x0000e000ff087b82 */ /* 0x000e700000000a00 */
[----:B------:R-:W2:Y:S01]  /*0920*/  LDC.64 R10, c[0x0][0x3a0] ;  /* 0x0000e800ff0a7b82 */ /* 0x000ea20000000a00 */
[----:B0-----:R-:W-:Y:S02]  /*0930*/  IMAD R5, R5, R6, UR4 ;  /* 0x0000000405057e24 */ /* 0x001fe4000f8e0206 */
[----:B-1----:R-:W-:-:S06]  /*0940*/  IMAD.WIDE.U32 R8, R13, 0x4, R8 ;  /* 0x000000040d087825 */ /* 0x002fcc00078e0008 */
[----:B------:R-:W3:Y:S01]  /*0950*/  LDG.E.CONSTANT R8, desc[UR16][R8.64] ;  /* 0x0000001008087981 */ /* 0x000ee2000c1e9900 */
[----:B--2---:R-:W-:-:S06]  /*0960*/  IMAD.WIDE.U32 R10, R5, 0x4, R10 ;  /* 0x00000004050a7825 */ /* 0x004fcc00078e000a */
[----:B------:R-:W3:Y:S02]  /*0970*/  LDG.E.CONSTANT R10, desc[UR16][R10.64] ;  /* 0x000000100a0a7981 */ /* 0x000ee4000c1e9900 */
[----:B---3--:R-:W-:-:S07]  /*0980*/  FFMA R7, R8, R10, R7 ;  /* 0x0000000a08077223 */ /* 0x008fce0000000007 */
.L_x_145:
[----:B------:R-:W0:Y:S01]  /*0990*/  LDCU UR15, c[0x0][0x3c4] ;  /* 0x00007880ff0f77ac */ /* 0x000e220008000800 */
[----:B------:R-:W1:Y:S01]  /*09a0*/  LDC.64 R8, c[0x0][0x3a8] ;  /* 0x0000ea00ff087b82 */ /* 0x000e620000000a00 */
[----:B------:R-:W2:Y:S01]  /*09b0*/  LDCU UR7, c[0x0][0x3c8] ;  /* 0x00007900ff0777ac */ /* 0x000ea20008000800 */
[----:B0-----:R-:W-:-:S05]  /*09c0*/  MOV R5, UR15 ;  /* 0x0000000f00057c02 */ /* 0x001fca0008000f00 */
[----:B------:R-:W-:-:S04]  /*09d0*/  IMAD R5, R5, UR4, R0 ;  /* 0x0000000405057c24 */ /* 0x000fc8000f8e0200 */
[----:B-1----:R-:W-:-:S06]  /*09e0*/  IMAD.WIDE.U32 R8, R5, 0x4, R8 ;  /* 0x0000000405087825 */ /* 0x002fcc00078e0008 */
[----:B------:R-:W3:Y:S01]  /*09f0*/  LDG.E.CONSTANT R9, desc[UR16][R8.64] ;  /* 0x0000001008097981 */ /* 0x000ee2000c1e9900 */
[----:B------:R-:W-:-:S04]  /*0a00*/  UIADD3 UR4, UPT, UPT, UR4, 0x1, URZ ;  /* 0x0000000104047890 */ /* 0x000fc8000fffe0ff */
[----:B--2---:R-:W-:Y:S01]  /*0a10*/  UISETP.NE.AND UP1, UPT, UR4, UR7, UPT ;  /* 0x000000070400728c */ /* 0x004fe2000bf25270 */
[----:B---3--:R-:W-:-:S08]  /*0a20*/  FFMA R4, R9, R7, R4 ;  /* 0x0000000709047223 */ /* 0x008fd00000000004 */
[----:B------:R-:W-:Y:S05]  /*0a30*/  BRA.U UP1, `(.L_x_148) ;  /* 0xfffffff501d47547 */ /* 0x000fea000b83ffff */
.L_x_142:
[----:B------:R-:W0:Y:S01]  /*0a40*/  LDC.64 R18, c[0x0][0x388] ;  /* 0x0000e200ff127b82 */ /* 0x000e220000000a00 */
[----:B------:R-:W1:Y:S07]  /*0a50*/  LDCU UR4, c[0x0][0x3cc] ;  /* 0x00007980ff0477ac */ /* 0x000e6e0008000800 */
[----:B------:R-:W2:Y:S01]  /*0a60*/  LDC.64 R6, c[0x0][0x390] ;  /* 0x0000e400ff067b82 */ /* 0x000ea20000000a00 */
[----:B0-----:R-:W-:-:S06]  /*0a70*/  IMAD.WIDE.U32 R18, R2, 0x4, R18 ;  /* 0x0000000402127825 */ /* 0x001fcc00078e0012 */
[----:B------:R0:W5:Y:S02]  /*0a80*/  LDG.E.CONSTANT R18, desc[UR16][R18.64] ;  /* 0x0000001012127981 */ /* 0x000164000c1e9900 */
[----:B-1---5:R-:W-:Y:S01]  /*0a90*/  FFMA R9, R4, UR4, R3 ;  /* 0x0000000404097c23 */ /* 0x022fe20008000003 */
[----:B--2---:R-:W-:Y:S01]  /*0aa0*/  IMAD.WIDE.U32 R4, R2, 0x4, R6 ;  /* 0x0000000402047825 */ /* 0x004fe200078e0006 */
[----:B------:R-:W-:Y:S01]  /*0ab0*/  UISETP.GE.AND UP0, UPT, UR7, 0x1, UPT ;  /* 0x000000010700788c */ /* 0x000fe2000bf06270 */
[----:B------:R-:W-:-:S03]  /*0ac0*/  MOV R3, RZ ;  /* 0x000000ff00037202 */ /* 0x000fc60000000f00 */
[----:B------:R0:W-:Y:S05]  /*0ad0*/  STG.E desc[UR16][R4.64], R9 ;  /* 0x0000000904007986 */ /* 0x0001ea000c101910 */
[----:B------:R-:W-:Y:S05]  /*0ae0*/  BRA.U !UP0, `(.L_x_149) ;  /* 0x00000015081c7547 */ /* 0x000fea000b800000 */
[----:B------:R-:W-:-:S09]  /*0af0*/  UISETP.GE.AND UP0, UPT, UR15, 0x1, UPT ;  /* 0x000000010f00788c */ /* 0x000fd2000bf06270 */
[----:B------:R-:W-:Y:S05]  /*0b00*/  BRA.U !UP0, `(.L_x_150) ;  /* 0x0000000d080c7547 */ /* 0x000fea000b800000 */
[----:B------:R-:W-:Y:S01]  /*0b10*/  ULOP3.LUT UR7, UR15, 0x7ffffff8, URZ, 0xc0, !UPT ;  /* 0x7ffffff80f077892 */ /* 0x000fe2000f8ec0ff */
[----:B------:R-:W-:Y:S01]  /*0b20*/  MOV R3, RZ ;  /* 0x000000ff00037202 */ /* 0x000fe20000000f00 */
[----:B------:R-:W-:Y:S02]  /*0b30*/  ULOP3.LUT UR23, UR15, 0x7, URZ, 0xc0, !UPT ;  /* 0x000000070f177892 */ /* 0x000fe4000f8ec0ff */
[----:B------:R-:W-:Y:S01]  /*0b40*/  UIADD3 UR8, UPT, UPT, -UR7, URZ, URZ ;  /* 0x000000ff07087290 */ /* 0x000fe2000fffe1ff */
[----:B------:R-:W-:-:S11]  /*0b50*/  UMOV UR4, URZ ;  /* 0x000000ff00047c82 */ /* 0x000fd60008000000 */
.L_x_156:
[----:B------:R-:W1:Y:S01]  /*0b60*/  LDCU UR24, c[0x0][0x3c4] ;  /* 0x00007880ff1877ac */ /* 0x000e620008000800 */
[----:B------:R-:W-:Y:S01]  /*0b70*/  HFMA2 R20, -RZ, RZ, 0, 0 ;  /* 0x00000000ff147431 */ /* 0x000fe200000001ff */
[----:B-1----:R-:W-:-:S04]  /*0b80*/  UIADD3 UR5, UPT, UPT, UR24, -0x1, URZ ;  /* 0xffffffff18057890 */ /* 0x002fc8000fffe0ff */
[----:B------:R-:W-:-:S03]  /*0b90*/  UISETP.GE.U32.AND UP0, UPT, UR5, 0x7, UPT ;  /* 0x000000070500788c */ /* 0x000fc6000bf06070 */
[----:B------:R-:W-:-:S06]  /*0ba0*/  UMOV UR5, URZ ;  /* 0x000000ff00057c82 */ /* 0x000fcc0008000000 */
[----:B------:R-:W-:Y:S05]  /*0bb0*/  BRA.U !UP0, `(.L_x_151) ;  /* 0x0000000508307547 */ /* 0x000fea000b800000 */
[----:B------:R-:W1:Y:S01]  /*0bc0*/  LDCU UR22, c[0x0][0x3c8] ;  /* 0x00007900ff1677ac */ /* 0x000e620008000800 */
[----:B------:R-:W-:Y:S02]  /*0bd0*/  MOV R20, RZ ;  /* 0x000000ff00147202 */ /* 0x000fe40000000f00 */
[----:B------:R-:W-:Y:S01]  /*0be0*/  MOV R16, UR6 ;  /* 0x0000000600107c02 */ /* 0x000fe20008000f00 */
[----:B------:R-:W2:Y:S01]  /*0bf0*/  LDCU.64 UR28, c[0x0][0x3b0] ;  /* 0x00007600ff1c77ac */ /* 0x000ea20008000a00 */
[----:B------:R-:W-:Y:S01]  /*0c00*/  UMOV UR5, UR4 ;  /* 0x0000000400057c82 */ /* 0x000fe20008000000 */
[----:B------:R-:W-:Y:S01]  /*0c10*/  UMOV UR9, UR8 ;  /* 0x0000000800097c82 */ /* 0x000fe20008000000 */
[----:B-1----:R-:W-:Y:S02]  /*0c20*/  UIADD3 UR10, UPT, UPT, UR4, UR22, URZ ;  /* 0x00000016040a7290 */ /* 0x002fe4000fffe0ff */
[----:B------:R-:W-:Y:S02]  /*0c30*/  ULEA UR11, UR22, UR4, 0x1 ;  /* 0x00000004160b7291 */ /* 0x000fe4000f8e08ff */
[----:B------:R-:W-:-:S02]  /*0c40*/  UIMAD UR12, UR22, 0x3, UR4 ;  /* 0x00000003160c78a4 */ /* 0x000fc4000f8e0204 */
[----:B------:R-:W-:Y:S02]  /*0c50*/  ULEA UR13, UR22, UR4, 0x2 ;  /* 0x00000004160d7291 */ /* 0x000fe4000f8e10ff */
[----:B------:R-:W-:Y:S02]  /*0c60*/  UIMAD UR14, UR22, 0x5, UR4 ;  /* 0x00000005160e78a4 */ /* 0x000fe4000f8e0204 */
[----:B------:R-:W-:Y:S02]  /*0c70*/  UIMAD UR18, UR22, 0x6, UR4 ;  /* 0x00000006161278a4 */ /* 0x000fe4000f8e0204 */
[----:B--2---:R-:W-:-:S12]  /*0c80*/  UIMAD UR19, UR22, 0x7, UR4 ;  /* 0x00000007161378a4 */ /* 0x004fd8000f8e0204 */
.L_x_152:
[----:B0-----:R-:W0:Y:S01]  /*0c90*/  LDC.64 R4, c[0x0][0x388] ;  /* 0x0000e200ff047b82 */ /* 0x001e220000000a00 */
        /* <DEDUP_REMOVED lines=10> */
[----:B------:R-:W-:Y:S01]  /*0d40*/  UIMAD.WIDE.U32 UR20, UR12, 0x4, UR28 ;  /* 0x000000040c1478a5 */ /* 0x000fe2000f8e001c */
[----:B------:R1:W3:Y:S01]  /*0d50*/  LDG.E.CONSTANT R24, desc[UR16][R12.64] ;  /* 0x000000100c187981 */ /* 0x0002e2000c1e9900 */
[----:B0-----:R-:W-:Y:S01]  /*0d60*/  IMAD.WIDE.U32 R4, R16, 0x4, R4 ;  /* 0x0000000410047825 */ /* 0x001fe200078e0004 */
[----:B------:R-:W-:-:S02]  /*0d70*/  UIMAD.WIDE.U32 UR26, UR13, 0x4, UR28 ;  /* 0x000000040d1a78a5 */ /* 0x000fc4000f8e001c */
[----:B------:R0:W4:Y:S04]  /*0d80*/  LDG.E.CONSTANT R22, desc[UR16][R14.64] ;  /* 0x000000100e167981 */ /* 0x000128000c1e9900 */
[----:B------:R-:W2:Y:S01]  /*0d90*/  LDG.E.CONSTANT R19, desc[UR16][R4.64] ;  /* 0x0000001004137981 */ /* 0x000ea2000c1e9900 */
[----:B------:R-:W-:-:S03]  /*0da0*/  MOV R8, UR20 ;  /* 0x0000001400087c02 */ /* 0x000fc60008000f00 */
[----:B------:R-:W3:Y:S01]  /*0db0*/  LDG.E.CONSTANT R23, desc[UR16][R4.64+0x4] ;  /* 0x0000041004177981 */ /* 0x000ee2000c1e9900 */
[----:B------:R-:W-:Y:S01]  /*0dc0*/  MOV R9, UR21 ;  /* 0x0000001500097c02 */ /* 0x000fe20008000f00 */
[----:B------:R-:W-:Y:S02]  /*0dd0*/  UIMAD.WIDE.U32 UR20, UR14, 0x4, UR28 ;  /* 0x000000040e1478a5 */ /* 0x000fe4000f8e001c */
[----:B------:R-:W4:Y:S01]  /*0de0*/  LDG.E.CONSTANT R21, desc[UR16][R4.64+0x8] ;  /* 0x0000081004157981 */ /* 0x000f22000c1e9900 */
[----:B------:R-:W-:Y:S02]  /*0df0*/  MOV R11, UR27 ;  /* 0x0000001b000b7c02 */ /* 0x000fe40008000f00 */
[----:B------:R-:W-:Y:S01]  /*0e00*/  MOV R10, UR26 ;  /* 0x0000001a000a7c02 */ /* 0x000fe20008000f00 */
[----:B------:R-:W5:Y:S01]  /*0e10*/  LDG.E.CONSTANT R8, desc[UR16][R8.64] ;  /* 0x0000001008087981 */ /* 0x000f62000c1e9900 */
[----:B------:R-:W-:Y:S01]  /*0e20*/  UIMAD.WIDE.U32 UR26, UR18, 0x4, UR28 ;  /* 0x00000004121a78a5 */ /* 0x000fe2000f8e001c */
[----:B-1----:R-:W-:-:S02]  /*0e30*/  MOV R12, UR20 ;  /* 0x00000014000c7c02 */ /* 0x002fc40008000f00 */
        /* <DEDUP_REMOVED lines=8> */
[----:B0-----:R-:W-:-:S03]  /*0ec0*/  MOV R14, UR20 ;  /* 0x00000014000e7c02 */ /* 0x001fc60008000f00 */
        /* <DEDUP_REMOVED lines=27> */
.L_x_151:
[----:B------:R-:W-:-:S09]  /*1080*/  UISETP.NE.AND UP0, UPT, UR23, URZ, UPT ;  /* 0x000000ff1700728c */ /* 0x000fd2000bf05270 */
[----:B------:R-:W-:Y:S05]  /*1090*/  BRA.U !UP0, `(.L_x_153) ;  /* 0x00000005087c7547 */ /* 0x000fea000b800000 */
[----:B------:R-:W-:Y:S02]  /*10a0*/  UIADD3 UR9, UPT, UPT, UR23, -0x1, URZ ;  /* 0xffffffff17097890 */ /* 0x000fe4000fffe0ff */
[----:B------:R-:W-:Y:S02]  /*10b0*/  ULOP3.LUT UP0, UR25, UR24, 0x3, URZ, 0xc0, !UPT ;  /* 0x0000000318197892 */ /* 0x000fe4000f80c0ff */
[----:B------:R-:W-:-:S09]  /*10c0*/  UISETP.GE.U32.AND UP1, UPT, UR9, 0x3, UPT ;  /* 0x000000030900788c */ /* 0x000fd2000bf26070 */
[----:B------:R-:W-:Y:S05]  /*10d0*/  BRA.U !UP1, `(.L_x_154) ;  /* 0x0000000109ac7547 */ /* 0x000fea000b800000 */
[----:B------:R-:W1:Y:S01]  /*10e0*/  LDCU.64 UR10, c[0x0][0x388] ;  /* 0x00007100ff0a77ac */ /* 0x000e620008000a00 */
[----:B------:R-:W2:Y:S01]  /*10f0*/  LDCU UR22, c[0x0][0x3c8] ;  /* 0x00007900ff1677ac */ /* 0x000ea20008000800 */
[----:B------:R-:W3:Y:S01]  /*1100*/  LDCU.64 UR12, c[0x0][0x3b0] ;  /* 0x00007600ff0c77ac */ /* 0x000ee20008000a00 */
[----:B------:R-:W4:Y:S01]  /*1110*/  LDCU.64 UR20, c[0x0][0x388] ;  /* 0x00007100ff1477ac */ /* 0x000f220008000a00 */
[----:B------:R-:W-:Y:S02]  /*1120*/  UIADD3 UR9, UPT, UPT, UR6, UR5, URZ ;  /* 0x0000000506097290 */ /* 0x000fe4000fffe0ff */
[----:B------:R-:W-:Y:S02]  /*1130*/  UIADD3 UR18, UP1, UPT, UR6, UR5, URZ ;  /* 0x0000000506127290 */ /* 0x000fe4000ff3e0ff */
[----:B-1----:R-:W-:Y:S02]  /*1140*/  UIMAD.WIDE.U32 UR10, UR9, 0x4, UR10 ;  /* 0x00000004090a78a5 */ /* 0x002fe4000f8e000a */
[----:B--2---:R-:W-:-:S02]  /*1150*/  UIMAD UR9, UR5, UR22, UR4 ;  /* 0x00000016050972a4 */ /* 0x004fc4000f8e0204 */
[----:B------:R-:W-:Y:S02]  /*1160*/  UIADD3.X UR19, UPT, UPT, URZ, URZ, URZ, UP1, !UPT ;  /* 0x000000ffff137290 */ /* 0x000fe40008ffe4ff */
[----:B------:R-:W-:Y:S01]  /*1170*/  UIADD3 UR14, UPT, UPT, UR9, UR22, URZ ;  /* 0x00000016090e7290 */ /* 0x000fe2000fffe0ff */
[----:B------:R-:W-:Y:S02]  /*1180*/  MOV R6, UR10 ;  /* 0x0000000a00067c02 */ /* 0x000fe40008000f00 */
[----:B------:R-:W-:Y:S01]  /*1190*/  MOV R7, UR11 ;  /* 0x0000000b00077c02 */ /* 0x000fe20008000f00 */
[----:B---3--:R-:W-:Y:S02]  /*11a0*/  UIMAD.WIDE.U32 UR10, UR9, 0x4, UR12 ;  /* 0x00000004090a78a5 */ /* 0x008fe4000f8e000c */
[----:B----4-:R-:W-:Y:S02]  /*11b0*/  ULEA UR20, UP1, UR18, UR20, 0x2 ;  /* 0x0000001412147291 */ /* 0x010fe4000f8210ff */
[----:B------:R-:W-:Y:S01]  /*11c0*/  UIMAD.WIDE.U32 UR26, UR14, 0x4, UR12 ;  /* 0x000000040e1a78a5 */ /* 0x000fe2000f8e000c */
[----:B------:R1:W2:Y:S01]  /*11d0*/  LDG.E.CONSTANT R15, desc[UR16][R6.64] ;  /* 0x00000010060f7981 */ /* 0x0002a2000c1e9900 */
[----:B------:R-:W-:Y:S01]  /*11e0*/  UIADD3 UR14, UPT, UPT, UR14, UR22, URZ ;  /* 0x000000160e0e7290 */ /* 0x000fe2000fffe0ff */
[----:B------:R-:W-:Y:S01]  /*11f0*/  MOV R8, UR10 ;  /* 0x0000000a00087c02 */ /* 0x000fe20008000f00 */
[----:B------:R-:W-:Y:S01]  /*1200*/  ULEA.HI.X UR19, UR18, UR21, UR19, 0x2, UP1 ;  /* 0x0000001512137291 */ /* 0x000fe200088f1413 */
[----:B0-----:R-:W-:Y:S01]  /*1210*/  MOV R9, UR11 ;  /* 0x0000000b00097c02 */ /* 0x001fe20008000f00 */
        /* <DEDUP_REMOVED lines=12> */
[----:B-1----:R-:W-:Y:S02]  /*12e0*/  MOV R6, UR10 ;  /* 0x0000000a00067c02 */ /* 0x002fe40008000f00 */
        /* <DEDUP_REMOVED lines=10> */
.L_x_154:
[----:B------:R-:W-:Y:S05]  /*1390*/  BRA.U !UP0, `(.L_x_153) ;  /* 0x0000000108bc7547 */ /* 0x000fea000b800000 */
[----:B------:R-:W-:Y:S02]  /*13a0*/  UISETP.NE.AND UP1, UPT, UR25, 0x1, UPT ;  /* 0x000000011900788c */ /* 0x000fe4000bf25270 */
[----:B------:R-:W-:-:S07]  /*13b0*/  ULOP3.LUT UP0, URZ, UR24, 0x1, URZ, 0xc0, !UPT ;  /* 0x0000000118ff7892 */ /* 0x000fce000f80c0ff */
        /* <DEDUP_REMOVED lines=10> */
[----:B---3--:R-:W-:Y:S01]  /*1460*/  UIMAD.WIDE.U32 UR26, UR9, 0x4, UR12 ;  /* 0x00000004091a78a5 */ /* 0x008fe2000f8e000c */
[----:B------:R-:W-:Y:S01]  /*1470*/  MOV R7, UR11 ;  /* 0x0000000b00077c02 */ /* 0x000fe20008000f00 */
[----:B------:R-:W-:Y:S01]  /*1480*/  UIADD3 UR9, UPT, UPT, UR9, UR14, URZ ;  /* 0x0000000e09097290 */ /* 0x000fe2000fffe0ff */
[----:B------:R-:W-:Y:S01]  /*1490*/  MOV R6, UR10 ;  /* 0x0000000a00067c02 */ /* 0x000fe20008000f00 */
[----:B----4-:R-:W-:Y:S02]  /*14a0*/  ULEA UR20, UP1, UR18, UR20, 0x2 ;  /* 0x0000001412147291 */ /* 0x010fe4000f8210ff */
[----:B------:R-:W-:Y:S01]  /*14b0*/  UIMAD.WIDE.U32 UR12, UR9, 0x4, UR12 ;  /* 0x00000004090c78a5 */ /* 0x000fe2000f8e000c */
[----:B------:R-:W-:Y:S01]  /*14c0*/  MOV R8, UR26 ;  /* 0x0000001a00087c02 */ /* 0x000fe20008000f00 */
[----:B------:R-:W-:Y:S01]  /*14d0*/  ULEA.HI.X UR19, UR18, UR21, UR19, 0x2, UP1 ;  /* 0x0000001512137291 */ /* 0x000fe200088f1413 */
[----:B0-----:R-:W-:Y:S01]  /*14e0*/  MOV R9, UR27 ;  /* 0x0000001b00097c02 */ /* 0x001fe20008000f00 */
[----:B------:R-:W2:Y:S01]  /*14f0*/  LDG.E.CONSTANT R7, desc[UR16][R6.64] ;  /* 0x0000001006077981 */ /* 0x000ea2000c1e9900 */
[----:B------:R-:W-:-:S02]  /*1500*/  MOV R4, UR20 ;  /* 0x0000001400047c02 */ /* 0x000fc40008000f00 */
[----:B------:R-:W-:Y:S01]  /*1510*/  MOV R10, UR12 ;  /* 0x0000000c000a7c02 */ /* 0x000fe20008000f00 */
[----:B------:R-:W2:Y:S01]  /*1520*/  LDG.E.CONSTANT R8, desc[UR16][R8.64] ;  /* 0x0000001008087981 */ /* 0x000ea2000c1e9900 */
[----:B------:R-:W-:Y:S02]  /*1530*/  MOV R5, UR19 ;  /* 0x0000001300057c02 */ /* 0x000fe40008000f00 */
[----:B------:R-:W-:-:S04]  /*1540*/  MOV R11, UR13 ;  /* 0x0000000d000b7c02 */ /* 0x000fc80008000f00 */
[----:B------:R-:W3:Y:S04]  /*1550*/  LDG.E.CONSTANT R5, desc[UR16][R4.64+0x4] ;  /* 0x0000041004057981 */ /* 0x000ee8000c1e9900 */
[----:B------:R-:W3:Y:S01]  /*1560*/  LDG.E.CONSTANT R10, desc[UR16][R10.64] ;  /* 0x000000100a0a7981 */ /* 0x000ee2000c1e9900 */
[----:B------:R-:W-:Y:S01]  /*1570*/  UIADD3 UR5, UPT, UPT, UR5, 0x2, URZ ;  /* 0x0000000205057890 */ /* 0x000fe2000fffe0ff */
[----:B--2---:R-:W-:-:S04]  /*1580*/  FFMA R20, R7, R8, R20 ;  /* 0x0000000807147223 */ /* 0x004fc80000000014 */
[----:B---3--:R-:W-:-:S07]  /*1590*/  FFMA R20, R5, R10, R20 ;  /* 0x0000000a05147223 */ /* 0x008fce0000000014 */
.L_x_155:
[----:B------:R-:W-:Y:S05]  /*15a0*/  BRA.U !UP0, `(.L_x_153) ;  /* 0x0000000108387547 */ /* 0x000fea000b800000 */
[----:B------:R-:W1:Y:S01]  /*15b0*/  LDCU UR14, c[0x0][0x3c8] ;  /* 0x00007900ff0e77ac */ /* 0x000e620008000800 */
[----:B------:R-:W2:Y:S01]  /*15c0*/  LDCU.64 UR10, c[0x0][0x388] ;  /* 0x00007100ff0a77ac */ /* 0x000ea20008000a00 */
[----:B------:R-:W3:Y:S01]  /*15d0*/  LDCU.64 UR12, c[0x0][0x3b0] ;  /* 0x00007600ff0c77ac */ /* 0x000ee20008000a00 */
[----:B------:R-:W-:Y:S02]  /*15e0*/  UIADD3 UR9, UPT, UPT, UR6, UR5, URZ ;  /* 0x0000000506097290 */ /* 0x000fe4000fffe0ff */
[----:B-1----:R-:W-:Y:S02]  /*15f0*/  UIMAD UR5, UR5, UR14, UR4 ;  /* 0x0000000e050572a4 */ /* 0x002fe4000f8e0204 */
[----:B--2---:R-:W-:Y:S02]  /*1600*/  UIMAD.WIDE.U32 UR10, UR9, 0x4, UR10 ;  /* 0x00000004090a78a5 */ /* 0x004fe4000f8e000a */
[----:B---3--:R-:W-:-:S04]  /*1610*/  UIMAD.WIDE.U32 UR12, UR5, 0x4, UR12 ;  /* 0x00000004050c78a5 */ /* 0x008fc8000f8e000c */
[----:B0-----:R-:W-:Y:S02]  /*1620*/  MOV R5, UR11 ;  /* 0x0000000b00057c02 */ /* 0x001fe40008000f00 */
[----:B------:R-:W-:Y:S02]  /*1630*/  MOV R4, UR10 ;  /* 0x0000000a00047c02 */ /* 0x000fe40008000f00 */
[----:B------:R-:W-:Y:S02]  /*1640*/  MOV R6, UR12 ;  /* 0x0000000c00067c02 */ /* 0x000fe40008000f00 */
[----:B------:R-:W-:Y:S01]  /*1650*/  MOV R7, UR13 ;  /* 0x0000000d00077c02 */ /* 0x000fe20008000f00 */
[----:B------:R-:W2:Y:S04]  /*1660*/  LDG.E.CONSTANT R5, desc[UR16][R4.64] ;  /* 0x0000001004057981 */ /* 0x000ea8000c1e9900 */
[----:B------:R-:W2:Y:S02]  /*1670*/  LDG.E.CONSTANT R6, desc[UR16][R6.64] ;  /* 0x0000001006067981 */ /* 0x000ea4000c1e9900 */
[----:B--2---:R-:W-:-:S07]  /*1680*/  FFMA R20, R5, R6, R20 ;  /* 0x0000000605147223 */ /* 0x004fce0000000014 */
.L_x_153:
[----:B0-----:R-:W0:Y:S01]  /*1690*/  LDC.64 R4, c[0x0][0x3b8] ;  /* 0x0000ee00ff047b82 */ /* 0x001e220000000a00 */
[----:B------:R-:W-:Y:S01]  /*16a0*/  MOV R7, UR24 ;  /* 0x0000001800077c02 */ /* 0x000fe20008000f00 */
[----:B------:R-:W1:Y:S04]  /*16b0*/  LDCU UR5, c[0x0][0x3c8] ;  /* 0x00007900ff0577ac */ /* 0x000e680008000800 */
[----:B------:R-:W-:-:S04]  /*16c0*/  IMAD R7, R7, UR4, R0 ;  /* 0x0000000407077c24 */ /* 0x000fc8000f8e0200 */
[----:B0-----:R-:W-:-:S06]  /*16d0*/  IMAD.WIDE.U32 R4, R7, 0x4, R4 ;  /* 0x0000000407047825 */ /* 0x001fcc00078e0004 */
[----:B------:R-:W2:Y:S01]  /*16e0*/  LDG.E.CONSTANT R4, desc[UR16][R4.64] ;  /* 0x0000001004047981 */ /* 0x000ea2000c1e9900 */
[----:B------:R-:W-:-:S04]  /*16f0*/  UIADD3 UR4, UPT, UPT, UR4, 0x1, URZ ;  /* 0x0000000104047890 */ /* 0x000fc8000fffe0ff */
[----:B-1----:R-:W-:Y:S01]  /*1700*/  UISETP.NE.AND UP0, UPT, UR4, UR5, UPT ;  /* 0x000000050400728c */ /* 0x002fe2000bf05270 */
[----:B--2---:R-:W-:-:S08]  /*1710*/  FFMA R3, R4, R20, R3 ;  /* 0x0000001404037223 */ /* 0x004fd00000000003 */
[----:B------:R-:W-:Y:S05]  /*1720*/  BRA.U !UP0, `(.L_x_149) ;  /* 0x00000009080c7547 */ /* 0x000fea000b800000 */
[----:B------:R-:W-:Y:S05]  /*1730*/  BRA `(.L_x_156) ;  /* 0xfffffff400087947 */ /* 0x000fea000383ffff */
.L_x_150:
[----:B------:R-:W-:Y:S01]  /*1740*/  UIADD3 UR4, UPT, UPT, UR7, -0x1, URZ ;  /* 0xffffffff07047890 */ /* 0x000fe2000fffe0ff */
[----:B------:R-:W-:Y:S01]  /*1750*/  HFMA2 R3, -RZ, RZ, 0, 0 ;  /* 0x00000000ff037431 */ /* 0x000fe200000001ff */
[----:B------:R-:W-:Y:S02]  /*1760*/  ULOP3.LUT UR6, UR7, 0xf, URZ, 0xc0, !UPT ;  /* 0x0000000f07067892 */ /* 0x000fe4000f8ec0ff */
[----:B------:R-:W-:Y:S02]  /*1770*/  UISETP.GE.U32.AND UP0, UPT, UR4, 0xf, UPT ;  /* 0x0000000f0400788c */ /* 0x000fe4000bf06070 */
[----:B------:R-:W-:Y:S01]  /*1780*/  UISETP.NE.AND UP1, UPT, UR6, URZ, UPT ;  /* 0x000000ff0600728c */ /* 0x000fe2000bf25270 */
[----:B------:R-:W-:-:S06]  /*1790*/  UMOV UR4, URZ ;  /* 0x000000ff00047c82 */ /* 0x000fcc0008000000 */
[----:B------:R-:W-:Y:S05]  /*17a0*/  BRA.U !UP0, `(.L_x_157) ;  /* 0x0000000108e47547 */ /* 0x000fea000b800000 */
[----:B------:R-:W-:Y:S01]  /*17b0*/  MOV R3, RZ ;  /* 0x000000ff00037202 */ /* 0x000fe20000000f00 */
[----:B------:R-:W-:Y:S01]  /*17c0*/  ULOP3.LUT UR4, UR7, 0x7ffffff0, URZ, 0xc0, !UPT ;  /* 0x7ffffff007047892 */ /* 0x000fe2000f8ec0ff */
[----:B------:R-:W-:-:S11]  /*17d0*/  UMOV UR5, URZ ;  /* 0x000000ff00057c82 */ /* 0x000fd60008000000 */
.L_x_158:
[----:B------:R-:W1:Y:S01]  /*17e0*/  LDC.64 R10, c[0x0][0x3b8] ;  /* 0x0000ee00ff0a7b82 */ /* 0x000e620000000a00 */
[----:B0-----:R-:W-:-:S05]  /*17f0*/  MOV R19, UR15 ;  /* 0x0000000f00137c02 */ /* 0x001fca0008000f00 */
[----:B------:R-:W-:-:S04]  /*1800*/  IMAD R5, R19, UR5, R0 ;  /* 0x0000000513057c24 */ /* 0x000fc8000f8e0200 */
[----:B-1----:R-:W-:-:S05]  /*1810*/  IMAD.WIDE R10, R5, 0x4, R10 ;  /* 0x00000004050a7825 */ /* 0x002fca00078e020a */
[----:B------:R-:W2:Y:S01]  /*1820*/  LDG.E.CONSTANT R26, desc[UR16][R10.64] ;  /* 0x000000100a1a7981 */ /* 0x000ea2000c1e9900 */
[----:B------:R-:W-:-:S05]  /*1830*/  IMAD.WIDE R16, R19, 0x4, R10 ;  /* 0x0000000413107825 */ /* 0x000fca00078e020a */
[----:B------:R-:W3:Y:S01]  /*1840*/  LDG.E.CONSTANT R25, desc[UR16][R16.64] ;  /* 0x0000001010197981 */ /* 0x000ee2000c1e9900 */
[----:B------:R-:W-:-:S05]  /*1850*/  IMAD.WIDE R4, R19, 0x4, R16 ;  /* 0x0000000413047825 */ /* 0x000fca00078e0210 */
[----:B------:R0:W4:Y:S01]  /*1860*/  LDG.E.CONSTANT R24, desc[UR16][R4.64] ;  /* 0x0000001004187981 */ /* 0x000122000c1e9900 */
[----:B------:R-:W-:-:S05]  /*1870*/  IMAD.WIDE R20, R19, 0x4, R4 ;  /* 0x0000000413147825 */ /* 0x000fca00078e0204 */
[----:B------:R1:W5:Y:S01]  /*1880*/  LDG.E.CONSTANT R23, desc[UR16][R20.64] ;  /* 0x0000001014177981 */ /* 0x000362000c1e9900 */
[----:B------:R-:W-:-:S05]  /*1890*/  IMAD.WIDE R28, R19, 0x4, R20 ;  /* 0x00000004131c7825 */ /* 0x000fca00078e0214 */
[----:B------:R1:W5:Y:S01]  /*18a0*/  LDG.E.CONSTANT R22, desc[UR16][R28.64] ;  /* 0x000000101c167981 */ /* 0x000362000c1e9900 */
[----:B------:R-:W-:-:S04]  /*18b0*/  IMAD.WIDE R12, R19, 0x4, R28 ;  /* 0x00000004130c7825 */ /* 0x000fc800078e021c */
[C---:B------:R-:W-:Y:S02]  /*18c0*/  IMAD.WIDE R14, R19.reuse, 0x4, R12 ;  /* 0x00000004130e7825 */ /* 0x040fe400078e020c */
[----:B------:R-:W5:Y:S02]  /*18d0*/  LDG.E.CONSTANT R12, desc[UR16][R12.64] ;  /* 0x000000100c0c7981 */ /* 0x000f64000c1e9900 */
[C---:B------:R-:W-:Y:S02]  /*18e0*/  IMAD.WIDE R8, R19.reuse, 0x4, R14 ;  /* 0x0000000413087825 */ /* 0x040fe400078e020e */
[----:B------:R1:W5:Y:S02]  /*18f0*/  LDG.E.CONSTANT R27, desc[UR16][R14.64] ;  /* 0x000000100e1b7981 */ /* 0x000364000c1e9900 */
[C---:B0-----:R-:W-:Y:S02]  /*1900*/  IMAD.WIDE R4, R19.reuse, 0x4, R8 ;  /* 0x0000000413047825 */ /* 0x041fe400078e0208 */
[----:B------:R-:W5:Y:S02]  /*1910*/  LDG.E.CONSTANT R8, desc[UR16][R8.64] ;  /* 0x0000001008087981 */ /* 0x000f64000c1e9900 */
[----:B------:R-:W-:-:S04]  /*1920*/  IMAD.WIDE R6, R19, 0x4, R4 ;  /* 0x0000000413067825 */ /* 0x000fc800078e0204 */
[C---:B------:R-:W-:Y:S01]  /*1930*/  IMAD.WIDE R10, R19.reuse, 0x4, R6 ;  /* 0x00000004130a7825 */ /* 0x040fe200078e0206 */
[----:B------:R0:W5:Y:S04]  /*1940*/  LDG.E.CONSTANT R9, desc[UR16][R4.64] ;  /* 0x0000001004097981 */ /* 0x000168000c1e9900 */
[----:B------:R-:W5:Y:S01]  /*1950*/  LDG.E.CONSTANT R6, desc[UR16][R6.64] ;  /* 0x0000001006067981 */ /* 0x000f62000c1e9900 */
[----:B------:R-:W-:-:S03]  /*1960*/  IMAD.WIDE R16, R19, 0x4, R10 ;  /* 0x0000000413107825 */ /* 0x000fc600078e020a */
[----:B------:R-:W5:Y:S01]  /*1970*/  LDG.E.CONSTANT R10, desc[UR16][R10.64] ;  /* 0x000000100a0a7981 */ /* 0x000f62000c1e9900 */
[----:B-1----:R-:W-:-:S03]  /*1980*/  IMAD.WIDE R20, R19, 0x4, R16 ;  /* 0x0000000413147825 */ /* 0x002fc600078e0210 */
[----:B------:R-:W5:Y:S01]  /*1990*/  LDG.E.CONSTANT R16, desc[UR16][R16.64] ;  /* 0x0000001010107981 */ /* 0x000f62000c1e9900 */
[----:B------:R-:W-:-:S03]  /*19a0*/  IMAD.WIDE R28, R19, 0x4, R20 ;  /* 0x00000004131c7825 */ /* 0x000fc600078e0214 */
[----:B------:R-:W5:Y:S01]  /*19b0*/  LDG.E.CONSTANT R20, desc[UR16][R20.64] ;  /* 0x0000001014147981 */ /* 0x000f62000c1e9900 */
[----:B------:R-:W-:-:S03]  /*19c0*/  IMAD.WIDE R14, R19, 0x4, R28 ;  /* 0x00000004130e7825 */ /* 0x000fc600078e021c */
[----:B------:R-:W5:Y:S01]  /*19d0*/  LDG.E.CONSTANT R28, desc[UR16][R28.64] ;  /* 0x000000101c1c7981 */ /* 0x000f62000c1e9900 */
[----:B0-----:R-:W-:-:S03]  /*19e0*/  IMAD.WIDE R4, R19, 0x4, R14 ;  /* 0x0000000413047825 */ /* 0x001fc600078e020e */
[----:B------:R-:W5:Y:S04]  /*19f0*/  LDG.E.CONSTANT R14, desc[UR16][R14.64] ;  /* 0x000000100e0e7981 */ /* 0x000f68000c1e9900 */
[----:B------:R-:W5:Y:S01]  /*1a00*/  LDG.E.CONSTANT R4, desc[UR16][R4.64] ;  /* 0x0000001004047981 */ /* 0x000f62000c1e9900 */
[----:B------:R-:W-:-:S04]  /*1a10*/  UIADD3 UR5, UPT, UPT, UR5, 0x10, URZ ;  /* 0x0000001005057890 */ /* 0x000fc8000fffe0ff */
[----:B------:R-:W-:Y:S01]  /*1a20*/  UISETP.NE.AND UP0, UPT, UR5, UR4, UPT ;  /* 0x000000040500728c */ /* 0x000fe2000bf05270 */
[----:B--2---:R-:W-:-:S04]  /*1a30*/  FFMA R26, RZ, R26, R3 ;  /* 0x0000001aff1a7223 */ /* 0x004fc80000000003 */
[----:B---3--:R-:W-:-:S04]  /*1a40*/  FFMA R25, RZ, R25, R26 ;  /* 0x00000019ff197223 */ /* 0x008fc8000000001a */
[----:B----4-:R-:W-:-:S04]  /*1a50*/  FFMA R24, RZ, R24, R25 ;  /* 0x00000018ff187223 */ /* 0x010fc80000000019 */
[----:B-----5:R-:W-:-:S04]  /*1a60*/  FFMA R23, RZ, R23, R24 ;  /* 0x00000017ff177223 */ /* 0x020fc80000000018 */
[----:B------:R-:W-:-:S04]  /*1a70*/  FFMA R23, RZ, R22, R23 ;  /* 0x00000016ff177223 */ /* 0x000fc80000000017 */
        /* <DEDUP_REMOVED lines=10> */
[----:B------:R-:W-:Y:S01]  /*1b20*/  FFMA R3, RZ, R4, R9 ;  /* 0x00000004ff037223 */ /* 0x000fe20000000009 */
[----:B------:R-:W-:Y:S06]  /*1b30*/  BRA.U UP0, `(.L_x_158) ;  /* 0xfffffffd00287547 */ /* 0x000fec000b83ffff */
.L_x_157:
[----:B------:R-:W-:Y:S05]  /*1b40*/  BRA.U !UP1, `(.L_x_149) ;  /* 0x0000000509047547 */ /* 0x000fea000b800000 */
[----:B------:R-:W-:Y:S02]  /*1b50*/  UISETP.GE.U32.AND UP0, UPT, UR6, 0x8, UPT ;  /* 0x000000080600788c */ /* 0x000fe4000bf06070 */
[----:B------:R-:W-:-:S04]  /*1b60*/  ULOP3.LUT UR5, UR7, 0x7, URZ, 0xc0, !UPT ;  /* 0x0000000707057892 */ /* 0x000fc8000f8ec0ff */
[----:B------:R-:W-:-:S03]  /*1b70*/  UISETP.NE.AND UP1, UPT, UR5, URZ, UPT ;  /* 0x000000ff0500728c */ /* 0x000fc6000bf25270 */
[----:B------:R-:W-:Y:S08]  /*1b80*/  BRA.U !UP0, `(.L_x_159) ;  /* 0x0000000108707547 */ /* 0x000ff0000b800000 */
[----:B0-----:R-:W0:Y:S01]  /*1b90*/  LDC.64 R4, c[0x0][0x3b8] ;  /* 0x0000ee00ff047b82 */ /* 0x001e220000000a00 */
[----:B------:R-:W-:-:S05]  /*1ba0*/  MOV R21, UR15 ;  /* 0x0000000f00157c02 */ /* 0x000fca0008000f00 */
[----:B------:R-:W-:-:S04]  /*1bb0*/  IMAD R7, R21, UR4, R0 ;  /* 0x0000000415077c24 */ /* 0x000fc8000f8e0200 */
[----:B0-----:R-:W-:-:S04]  /*1bc0*/  IMAD.WIDE R4, R7, 0x4, R4 ;  /* 0x0000000407047825 */ /* 0x001fc800078e0204 */
[C---:B------:R-:W-:Y:S02]  /*1bd0*/  IMAD.WIDE R6, R21.reuse, 0x4, R4 ;  /* 0x0000000415067825 */ /* 0x040fe400078e0204 */
[----:B------:R-:W2:Y:S02]  /*1be0*/  LDG.E.CONSTANT R4, desc[UR16][R4.64] ;  /* 0x0000001004047981 */ /* 0x000ea4000c1e9900 */
[C---:B------:R-:W-:Y:S02]  /*1bf0*/  IMAD.WIDE R8, R21.reuse, 0x4, R6 ;  /* 0x0000000415087825 */ /* 0x040fe400078e0206 */
[----:B------:R-:W3:Y:S02]  /*1c00*/  LDG.E.CONSTANT R7, desc[UR16][R6.64] ;  /* 0x0000001006077981 */ /* 0x000ee4000c1e9900 */
[C---:B------:R-:W-:Y:S02]  /*1c10*/  IMAD.WIDE R10, R21.reuse, 0x4, R8 ;  /* 0x00000004150a7825 */ /* 0x040fe400078e0208 */
[----:B------:R-:W4:Y:S02]  /*1c20*/  LDG.E.CONSTANT R9, desc[UR16][R8.64] ;  /* 0x0000001008097981 */ /* 0x000f24000c1e9900 */
[----:B------:R-:W-:-:S02]  /*1c30*/  IMAD.WIDE R12, R21, 0x4, R10 ;  /* 0x00000004150c7825 */ /* 0x000fc400078e020a */
[----:B------:R-:W5:Y:S02]  /*1c40*/  LDG.E.CONSTANT R11, desc[UR16][R10.64] ;  /* 0x000000100a0b7981 */ /* 0x000f64000c1e9900 */
[C---:B------:R-:W-:Y:S02]  /*1c50*/  IMAD.WIDE R14, R21.reuse, 0x4, R12 ;  /* 0x00000004150e7825 */ /* 0x040fe400078e020c */
[----:B------:R-:W5:Y:S02]  /*1c60*/  LDG.E.CONSTANT R13, desc[UR16][R12.64] ;  /* 0x000000100c0d7981 */ /* 0x000f64000c1e9900 */
[C---:B------:R-:W-:Y:S02]  /*1c70*/  IMAD.WIDE R16, R21.reuse, 0x4, R14 ;  /* 0x0000000415107825 */ /* 0x040fe400078e020e */
[----:B------:R-:W5:Y:S02]  /*1c80*/  LDG.E.CONSTANT R15, desc[UR16][R14.64] ;  /* 0x000000100e0f7981 */ /* 0x000f64000c1e9900 */
[----:B------:R-:W-:-:S02]  /*1c90*/  IMAD.WIDE R20, R21, 0x4, R16 ;  /* 0x0000000415147825 */ /* 0x000fc400078e0210 */
[----:B------:R-:W5:Y:S04]  /*1ca0*/  LDG.E.CONSTANT R17, desc[UR16][R16.64] ;  /* 0x0000001010117981 */ /* 0x000f68000c1e9900 */
[----:B------:R-:W5:Y:S01]  /*1cb0*/  LDG.E.CONSTANT R21, desc[UR16][R20.64] ;  /* 0x0000001014157981 */ /* 0x000f62000c1e9900 */
[----:B------:R-:W-:Y:S01]  /*1cc0*/  UIADD3 UR4, UPT, UPT, UR4, 0x8, URZ ;  /* 0x0000000804047890 */ /* 0x000fe2000fffe0ff */
[----:B--2---:R-:W-:-:S04]  /*1cd0*/  FFMA R4, RZ, R4, R3 ;  /* 0x00000004ff047223 */ /* 0x004fc80000000003 */
[----:B---3--:R-:W-:-:S04]  /*1ce0*/  FFMA R4, RZ, R7, R4 ;  /* 0x00000007ff047223 */ /* 0x008fc80000000004 */
[----:B----4-:R-:W-:-:S04]  /*1cf0*/  FFMA R4, RZ, R9, R4 ;  /* 0x00000009ff047223 */ /* 0x010fc80000000004 */
[----:B-----5:R-:W-:-:S04]  /*1d00*/  FFMA R4, RZ, R11, R4 ;  /* 0x0000000bff047223 */ /* 0x020fc80000000004 */
[----:B------:R-:W-:-:S04]  /*1d10*/  FFMA R4, RZ, R13, R4 ;  /* 0x0000000dff047223 */ /* 0x000fc80000000004 */
[----:B------:R-:W-:-:S04]  /*1d20*/  FFMA R4, RZ, R15, R4 ;  /* 0x0000000fff047223 */ /* 0x000fc80000000004 */
[----:B------:R-:W-:-:S04]  /*1d30*/  FFMA R4, RZ, R17, R4 ;  /* 0x00000011ff047223 */ /* 0x000fc80000000004 */
[----:B------:R-:W-:-:S07]  /*1d40*/  FFMA R3, RZ, R21, R4 ;  /* 0x00000015ff037223 */ /* 0x000fce0000000004 */
.L_x_159:
        /* <DEDUP_REMOVED lines=13> */
[----:B------:R-:W-:Y:S02]  /*1e20*/  IMAD.WIDE R10, R11, 0x4, R8 ;  /* 0x000000040b0a7825 */ /* 0x000fe400078e0208 */
[----:B------:R-:W4:Y:S04]  /*1e30*/  LDG.E.CONSTANT R8, desc[UR16][R8.64] ;  /* 0x0000001008087981 */ /* 0x000f28000c1e9900 */
[----:B------:R-:W5:Y:S01]  /*1e40*/  LDG.E.CONSTANT R10, desc[UR16][R10.64] ;  /* 0x000000100a0a7981 */ /* 0x000f62000c1e9900 */
[----:B------:R-:W-:Y:S01]  /*1e50*/  UIADD3 UR4, UPT, UPT, UR4, 0x4, URZ ;  /* 0x0000000404047890 */ /* 0x000fe2000fffe0ff */
[----:B--2---:R-:W-:-:S04]  /*1e60*/  FFMA R3, RZ, R4, R3 ;  /* 0x00000004ff037223 */ /* 0x004fc80000000003 */
[----:B---3--:R-:W-:-:S04]  /*1e70*/  FFMA R3, RZ, R6, R3 ;  /* 0x00000006ff037223 */ /* 0x008fc80000000003 */
[----:B----4-:R-:W-:-:S04]  /*1e80*/  FFMA R3, RZ, R8, R3 ;  /* 0x00000008ff037223 */ /* 0x010fc80000000003 */
[----:B-----5:R-:W-:-:S07]  /*1e90*/  FFMA R3, RZ, R10, R3 ;  /* 0x0000000aff037223 */ /* 0x020fce0000000003 */
.L_x_160:
[----:B------:R-:W-:Y:S05]  /*1ea0*/  BRA.U !UP1, `(.L_x_149) ;  /* 0x00000001092c7547 */ /* 0x000fea000b800000 */
[----:B------:R-:W1:Y:S01]  /*1eb0*/  LDC.64 R6, c[0x0][0x3b8] ;  /* 0x0000ee00ff067b82 */ /* 0x000e620000000a00 */
[----:B------:R-:W-:-:S05]  /*1ec0*/  UMOV UR5, URZ ;  /* 0x000000ff00057c82 */ /* 0x000fca0008000000 */
.L_x_161:
[----:B0-----:R-:W-:-:S05]  /*1ed0*/  MOV R5, UR15 ;  /* 0x0000000f00057c02 */ /* 0x001fca0008000f00 */
[----:B------:R-:W-:-:S04]  /*1ee0*/  IMAD R5, R5, UR4, R0 ;  /* 0x0000000405057c24 */ /* 0x000fc8000f8e0200 */
[----:B-1----:R-:W-:-:S06]  /*1ef0*/  IMAD.WIDE R4, R5, 0x4, R6 ;  /* 0x0000000405047825 */ /* 0x002fcc00078e0206 */
[----:B------:R-:W2:Y:S01]  /*1f00*/  LDG.E.CONSTANT R4, desc[UR16][R4.64] ;  /* 0x0000001004047981 */ /* 0x000ea2000c1e9900 */
[----:B------:R-:W-:Y:S02]  /*1f10*/  UIADD3 UR5, UPT, UPT, UR5, 0x1, URZ ;  /* 0x0000000105057890 */ /* 0x000fe4000fffe0ff */
[----:B------:R-:W-:Y:S02]  /*1f20*/  UIADD3 UR4, UPT, UPT, UR4, 0x1, URZ ;  /* 0x0000000104047890 */ /* 0x000fe4000fffe0ff */
[----:B------:R-:W-:Y:S01]  /*1f30*/  UISETP.NE.AND UP0, UPT, UR5, UR6, UPT ;  /* 0x000000060500728c */ /* 0x000fe2000bf05270 */
[----:B--2---:R-:W-:-:S08]  /*1f40*/  FFMA R3, RZ, R4, R3 ;  /* 0x00000004ff037223 */ /* 0x004fd00000000003 */
[----:B------:R-:W-:Y:S05]  /*1f50*/  BRA.U UP0, `(.L_x_161) ;  /* 0xfffffffd00dc7547 */ /* 0x000fea000b83ffff */
.L_x_149:
[----:B0-----:R-:W0:Y:S01]  /*1f60*/  LDC.64 R4, c[0x0][0x398] ;  /* 0x0000e600ff047b82 */ /* 0x001e220000000a00 */
[----:B------:R-:W1:Y:S02]  /*1f70*/  LDCU UR4, c[0x0][0x3cc] ;  /* 0x00007980ff0477ac */ /* 0x000e640008000800 */
[----:B-1----:R-:W-:Y:S01]  /*1f80*/  FFMA R7, R3, UR4, R18 ;  /* 0x0000000403077c23 */ /* 0x002fe20008000012 */
[----:B0-----:R-:W-:-:S05]  /*1f90*/  IMAD.WIDE.U32 R2, R2, 0x4, R4 ;  /* 0x0000000402027825 */ /* 0x001fca00078e0004 */
[----:B------:R-:W-:Y:S01]  /*1fa0*/  STG.E desc[UR16][R2.64], R7 ;  /* 0x0000000702007986 */ /* 0x000fe2000c101910 */
[----:B------:R-:W-:Y:S05]  /*1fb0*/  EXIT ;  /* 0x000000000000794d */ /* 0x000fea0003800000 */
.L_x_162:
        /* <DEDUP_REMOVED lines=12> */
.L_x_173:


//--------------------- .nv.shared._Z37compression_quality_assessment_kernelPKfS0_S0_S0_PfS1_ii --------------------------
	.section	.nv.shared._Z37compression_quality_assessment_kernelPKfS0_S0_S0_PfS1_ii,"aw",@nobits
	.sectionflags	@""
	.align	4
.nv.shared._Z37compression_quality_assessment_kernelPKfS0_S0_S0_PfS1_ii:
	.zero		1040


//--------------------- .nv.shared.reserved.0     --------------------------
	.section	.nv.shared.reserved.0,"aw",@nobits
	.weak		__nv_reservedSMEM_offset_0_alias
	.size		__nv_reservedSMEM_offset_0_alias, 0, 64
	.other		__nv_reservedSMEM_offset_0_alias,@"STO_CUDA_RESERVED_SHARED STV_DEFAULT"
__nv_reservedSMEM_offset_0_alias:
	.zero		0
	.zero		64


//--------------------- .nv.shared._Z31quantization_compression_kernelPKfS0_PfS1_S1_iii --------------------------
	.section	.nv.shared._Z31quantization_compression_kernelPKfS0_PfS1_S1_iii,"aw",@nobits
	.sectionflags	@""
	.align	4
.nv.shared._Z31quantization_compression_kernelPKfS0_PfS1_S1_iii:
	.zero		1040


//--------------------- .nv.constant0._Z37compression_quality_assessment_kernelPKfS0_S0_S0_PfS1_ii --------------------------
	.section	.nv.constant0._Z37compression_quality_assessment_kernelPKfS0_S0_S0_PfS1_ii,"a",@progbits
	.sectionflags	@""
	.align	4
.nv.constant0._Z37compression_quality_assessment_kernelPKfS0_S0_S0_PfS1_ii:
	.zero		952


//--------------------- .nv.constant0._Z25hybrid_compression_kernelPKfS0_PKiS0_PfS3_S0_S0_ii --------------------------
	.section	.nv.constant0._Z25hybrid_compression_kernelPKfS0_PKiS0_PfS3_S0_S0_ii,"a",@progbits
	.sectionflags	@""
	.align	4
.nv.constant0._Z25hybrid_compression_kernelPKfS0_PKiS0_PfS3_S0_S0_ii:
	.zero		968


//--------------------- .nv.constant0._Z37adaptive_compression_selection_kernelPKfS0_S0_PiPfiiff --------------------------
	.section	.nv.constant0._Z37adaptive_compression_selection_kernelPKfS0_S0_PiPfiiff,"a",@progbits
	.sectionflags	@""
	.align	4
.nv.constant0._Z37adaptive_compression_selection_kernelPKfS0_S0_PiPfiiff:
	.zero		952


//--------------------- .nv.constant0._Z22svd_compression_kernelPKfS0_PfS1_S0_S0_S0_S0_S0_S0_iii --------------------------
	.section	.nv.constant0._Z22svd_compression_kernelPKfS0_PfS1_S0_S0_S0_S0_S0_S0_iii,"a",@progbits
	.sectionflags	@""
	.align	4
.nv.constant0._Z22svd_compression_kernelPKfS0_PfS1_S0_S0_S0_S0_S0_S0_iii:
	.zero		988


//--------------------- .nv.constant0._Z26pyramid_compression_kernelPKfS0_S0_PfS1_S0_iiiPKif --------------------------
	.section	.nv.constant0._Z26pyramid_compression_kernelPKfS0_S0_PfS1_S0_iiiPKif,"a",@progbits
	.sectionflags	@""
	.align	4
.nv.constant0._Z26pyramid_compression_kernelPKfS0_S0_PfS1_S0_iiiPKif:
	.zero		972


//--------------------- .nv.constant0._Z31quantization_compression_kernelPKfS0_PfS1_S1_iii --------------------------
	.section	.nv.constant0._Z31quantization_compression_kernelPKfS0_PfS1_S1_iii,"a",@progbits
	.sectionflags	@""
	.align	4
.nv.constant0._Z31quantization_compression_kernelPKfS0_PfS1_S1_iii:
	.zero		948


//--------------------- .nv.constant0._Z23lora_compression_kernelPKfS0_PfS1_S0_S0_S0_S0_iiif --------------------------
	.section	.nv.constant0._Z23lora_compression_kernelPKfS0_PfS1_S0_S0_S0_S0_iiif,"a",@progbits
	.sectionflags	@""
	.align	4
.nv.constant0._Z23lora_compression_kernelPKfS0_PfS1_S0_S0_S0_S0_iiif:
	.zero		976


//--------------------- SYMBOLS --------------------------

	.type		.nv.reservedSmem.offset0,@object
	.size		.nv.reservedSmem.offset0,0x4
	.type		.nv.reservedSmem.cap,@object
	.size		.nv.reservedSmem.cap,0x4
